// auto-generated by cutlass_sweep.conv — config: {"arch": "sm_100", "cluster_m": 2, "cluster_n": 1, "conv_kind": "wgrad", "dtype": "e4m3", "ndim": 2, "tile_k": 32, "tile_m": 256, "tile_n": 64}
#include "cutlass/cutlass.h"
#include "cute/tensor.hpp"
#include "cutlass/kernel_hardware_info.hpp"
#include "cutlass/conv/convolution.h"
#include "cutlass/conv/dispatch_policy.hpp"
#include "cutlass/conv/collective/collective_builder.hpp"
#include "cutlass/conv/kernel/conv_universal.hpp"
#include "cutlass/conv/device/conv_universal_adapter.hpp"
#include "cutlass/epilogue/collective/collective_builder.hpp"

using namespace cute;
using Elem = cutlass::float_e4m3_t;
using Acc  = float;
using LayoutAB = cutlass::layout::TensorNHWC;
using LayoutC  = cutlass::layout::TensorKCSR;
constexpr auto ConvOp = cutlass::conv::Operator::kWgrad;
using TileShape    = Shape<_256, Shape<_64>, Shape<_32>>;
using ClusterShape = Shape<_2, _1, _1>;

using CollectiveEpilogue = typename cutlass::epilogue::collective::CollectiveBuilder<
    cutlass::arch::Sm100, cutlass::arch::OpClassTensorOp,
    TileShape, ClusterShape,
    cutlass::epilogue::collective::EpilogueTileAuto,
    Acc, Acc,
    Elem, LayoutC, 128 / cutlass::sizeof_bits<Elem>::value,
    Elem, LayoutC, 128 / cutlass::sizeof_bits<Elem>::value,
    cutlass::epilogue::collective::EpilogueScheduleAuto
  >::CollectiveOp;

using CollectiveMainloop = typename cutlass::conv::collective::CollectiveBuilder<
    cutlass::arch::Sm100, cutlass::arch::OpClassTensorOp, ConvOp,
    Elem, LayoutAB, 128 / cutlass::sizeof_bits<Elem>::value,
    Elem, LayoutAB, 128 / cutlass::sizeof_bits<Elem>::value,
    Acc,
    TileShape, ClusterShape,
    cutlass::conv::collective::StageCountAutoCarveout<
        static_cast<int>(sizeof(typename CollectiveEpilogue::SharedStorage))>,
    cutlass::conv::collective::KernelScheduleAuto
  >::CollectiveOp;

using ProblemShape = cutlass::conv::ConvProblemShape<
    ConvOp, CollectiveMainloop::DispatchPolicy::NumSpatialDimensions>;
using ConvKernel = cutlass::conv::kernel::ConvUniversal<
    ProblemShape, CollectiveMainloop, CollectiveEpilogue>;
using Conv = cutlass::conv::device::ConvUniversalAdapter<ConvKernel>;

auto* _anchor = &cutlass::device_kernel<ConvKernel>;


// ===== COMPILED SASS (sm_100a) =====

	.target	sm_100a

	.elftype	@"ET_EXEC"


//--------------------- .note.nv.tkinfo           --------------------------
	.section	.note.nv.tkinfo,"",@"SHT_NOTE"
	.sectionflags	@"SHF_NOTE_NV_TKINFO"
	.tkinfo
        /*0018*/ 	.word	0x00000002
        /*0030*/ 	.string	""
        /*0030*/ 	.string	"ptxas"
        /*0030*/ 	.string	"Cuda compilation tools, release 13.0, V13.0.88"
        /*0030*/ 	.string	"Build cuda_13.0.r13.0/compiler.36424714_0"
        /*0030*/ 	.string	"-arch sm_100a -m 64 "



//--------------------- .note.nv.cuinfo           --------------------------
	.section	.note.nv.cuinfo,"",@"SHT_NOTE"
	.sectionflags	@"SHF_NOTE_NV_CUINFO"
        /*0018*/ 	.short	0x0002
        /*001a*/ 	.short	0x0064
        /*001c*/ 	.short	0x0082
	.zero		2


//--------------------- .nv.info                  --------------------------
	.section	.nv.info,"",@"SHT_CUDA_INFO"
	.align	4


	//----- nvinfo : EIATTR_REGCOUNT
	.align		4
        /*0000*/ 	.byte	0x04, 0x2f
        /*0002*/ 	.short	(.L_19 - .L_18)
	.align		4
.L_18:
        /*0004*/ 	.word	index@(_ZN7cutlass13device_kernelINS_4conv6kernel13ConvUniversalINS1_16ConvProblemShapeILNS1_8OperatorE2ELi2EEENS1_10collective14CollectiveConvINS1_47MainloopSm100TmaUmmaWarpSpecializedImplicitGemmILS5_2ELi41ELi2ELi1ELi2EN4cute5tupleIJNSA_1CILi2EEENSC_ILi1EEESE_EEEEENSB_IJNSC_ILi256EEENSB_IJNSC_ILi64EEEEEENSB_IJNSC_ILi32EEEEEEEEENS_12float_e4m3_tESN_NSA_8TiledMMAINSA_8MMA_AtomIJNSA_10MMA_TraitsINSA_25SM100_MMA_F8F6F4_2x1SM_SSEJSN_SN_fSH_SI_NSA_17integral_constantINSA_4UMMA5MajorELSU_1EEESV_NSS_INST_7ScaleInELSW_0EEESX_EEEEEENSA_6LayoutINSB_IJSE_SE_SE_EEENSB_IJNSC_ILi0EEES12_S12_EEEEENSB_IJNSA_10UnderscoreES15_S15_EEEEENS7_6detail27Sm100ImplicitGemmTileTraitsINSA_18SM100_TMA_2SM_LOADENSA_14ComposedLayoutINSA_7SwizzleILi3ELi4ELi3EEENSA_18smem_ptr_flag_bitsILi8EEENS10_INSB_IJNSC_ILi128EEENSC_ILi8EEEEEENSB_IJSE_S1G_EEEEEEEvEENS19_INSA_25SM100_TMA_2SM_LOAD_IM2COLENS1B_INS1C_ILi1ELi4ELi3EEES1F_NS10_INSB_IJSK_S1H_EEENSB_IJSE_SK_EEEEEEEvEEEENS_8epilogue10collective18CollectiveEpilogueINS1V_23Sm100TmaWarpSpecializedILi1ELi1ELi64ELb0ELb0EEEJNSB_IJS1G_SJ_SL_EEENSB_IJNS10_IS1G_SE_EENS10_ISI_SE_EEEEESN_NSB_IJlNSB_IJSE_llEEES12_EEESN_S25_NS1V_6fusion15FusionCallbacksIS1Z_NS26_17LinearCombinationISN_fSN_fLNS_15FloatRoundStyleE2EEES20_S23_JEEENSA_5SM1004TMEM4LOAD26SM100_TMEM_LOAD_32dp32b64xENSA_13SM90_TMA_LOADENS1B_INS1C_ILi2ELi4ELi3EEES1F_NS10_INSB_IJS1H_SI_EEENSB_IJSI_SE_EEEEEEENSA_39AutoVectorizingCopyWithAssumedAlignmentILi128EEENSA_14SM90_TMA_STOREES2L_S2N_S2N_EEEvvEEEEvNT_6ParamsE)
        /*0008*/ 	.word	0x0000009a


	//----- nvinfo : EIATTR_FRAME_SIZE
	.align		4
.L_19:
        /*000c*/ 	.byte	0x04, 0x11
        /*000e*/ 	.short	(.L_21 - .L_20)
	.align		4
.L_20:
        /*0010*/ 	.word	index@($__internal_2_$__cuda_sm10x_tcgen05_guardrail_trap_unallocated_columns_being_dealloced)
        /*0014*/ 	.word	0x00000008


	//----- nvinfo : EIATTR_FRAME_SIZE
	.align		4
.L_21:
        /*0018*/ 	.byte	0x04, 0x11
        /*001a*/ 	.short	(.L_23 - .L_22)
	.align		4
.L_22:
        /*001c*/ 	.word	index@($__internal_1_$__cuda_sm10x_tcgen05_guardrail_trap_phase_invalid_during_alloc)
        /*0020*/ 	.word	0x00000008


	//----- nvinfo : EIATTR_FRAME_SIZE
	.align		4
.L_23:
        /*0024*/ 	.byte	0x04, 0x11
        /*0026*/ 	.short	(.L_25 - .L_24)
	.align		4
.L_24:
        /*0028*/ 	.word	index@($__internal_0_$__cuda_sm10x_tcgen05_guardrail_trap_col_being_dealloced_not_returned_by_alloc)
        /*002c*/ 	.word	0x00000008


	//----- nvinfo : EIATTR_FRAME_SIZE
	.align		4
.L_25:
        /*0030*/ 	.byte	0x04, 0x11
        /*0032*/ 	.short	(.L_27 - .L_26)
	.align		4
.L_26:
        /*0034*/ 	.word	index@(_ZN7cutlass13device_kernelINS_4conv6kernel13ConvUniversalINS1_16ConvProblemShapeILNS1_8OperatorE2ELi2EEENS1_10collective14CollectiveConvINS1_47MainloopSm100TmaUmmaWarpSpecializedImplicitGemmILS5_2ELi41ELi2ELi1ELi2EN4cute5tupleIJNSA_1CILi2EEENSC_ILi1EEESE_EEEEENSB_IJNSC_ILi256EEENSB_IJNSC_ILi64EEEEEENSB_IJNSC_ILi32EEEEEEEEENS_12float_e4m3_tESN_NSA_8TiledMMAINSA_8MMA_AtomIJNSA_10MMA_TraitsINSA_25SM100_MMA_F8F6F4_2x1SM_SSEJSN_SN_fSH_SI_NSA_17integral_constantINSA_4UMMA5MajorELSU_1EEESV_NSS_INST_7ScaleInELSW_0EEESX_EEEEEENSA_6LayoutINSB_IJSE_SE_SE_EEENSB_IJNSC_ILi0EEES12_S12_EEEEENSB_IJNSA_10UnderscoreES15_S15_EEEEENS7_6detail27Sm100ImplicitGemmTileTraitsINSA_18SM100_TMA_2SM_LOADENSA_14ComposedLayoutINSA_7SwizzleILi3ELi4ELi3EEENSA_18smem_ptr_flag_bitsILi8EEENS10_INSB_IJNSC_ILi128EEENSC_ILi8EEEEEENSB_IJSE_S1G_EEEEEEEvEENS19_INSA_25SM100_TMA_2SM_LOAD_IM2COLENS1B_INS1C_ILi1ELi4ELi3EEES1F_NS10_INSB_IJSK_S1H_EEENSB_IJSE_SK_EEEEEEEvEEEENS_8epilogue10collective18CollectiveEpilogueINS1V_23Sm100TmaWarpSpecializedILi1ELi1ELi64ELb0ELb0EEEJNSB_IJS1G_SJ_SL_EEENSB_IJNS10_IS1G_SE_EENS10_ISI_SE_EEEEESN_NSB_IJlNSB_IJSE_llEEES12_EEESN_S25_NS1V_6fusion15FusionCallbacksIS1Z_NS26_17LinearCombinationISN_fSN_fLNS_15FloatRoundStyleE2EEES20_S23_JEEENSA_5SM1004TMEM4LOAD26SM100_TMEM_LOAD_32dp32b64xENSA_13SM90_TMA_LOADENS1B_INS1C_ILi2ELi4ELi3EEES1F_NS10_INSB_IJS1H_SI_EEENSB_IJSI_SE_EEEEEEENSA_39AutoVectorizingCopyWithAssumedAlignmentILi128EEENSA_14SM90_TMA_STOREES2L_S2N_S2N_EEEvvEEEEvNT_6ParamsE)
        /*0038*/ 	.word	0x00000008


	//----- nvinfo : EIATTR_MIN_STACK_SIZE
	.align		4
.L_27:
        /*003c*/ 	.byte	0x04, 0x12
        /*003e*/ 	.short	(.L_29 - .L_28)
	.align		4
.L_28:
        /*0040*/ 	.word	index@(_ZN7cutlass13device_kernelINS_4conv6kernel13ConvUniversalINS1_16ConvProblemShapeILNS1_8OperatorE2ELi2EEENS1_10collective14CollectiveConvINS1_47MainloopSm100TmaUmmaWarpSpecializedImplicitGemmILS5_2ELi41ELi2ELi1ELi2EN4cute5tupleIJNSA_1CILi2EEENSC_ILi1EEESE_EEEEENSB_IJNSC_ILi256EEENSB_IJNSC_ILi64EEEEEENSB_IJNSC_ILi32EEEEEEEEENS_12float_e4m3_tESN_NSA_8TiledMMAINSA_8MMA_AtomIJNSA_10MMA_TraitsINSA_25SM100_MMA_F8F6F4_2x1SM_SSEJSN_SN_fSH_SI_NSA_17integral_constantINSA_4UMMA5MajorELSU_1EEESV_NSS_INST_7ScaleInELSW_0EEESX_EEEEEENSA_6LayoutINSB_IJSE_SE_SE_EEENSB_IJNSC_ILi0EEES12_S12_EEEEENSB_IJNSA_10UnderscoreES15_S15_EEEEENS7_6detail27Sm100ImplicitGemmTileTraitsINSA_18SM100_TMA_2SM_LOADENSA_14ComposedLayoutINSA_7SwizzleILi3ELi4ELi3EEENSA_18smem_ptr_flag_bitsILi8EEENS10_INSB_IJNSC_ILi128EEENSC_ILi8EEEEEENSB_IJSE_S1G_EEEEEEEvEENS19_INSA_25SM100_TMA_2SM_LOAD_IM2COLENS1B_INS1C_ILi1ELi4ELi3EEES1F_NS10_INSB_IJSK_S1H_EEENSB_IJSE_SK_EEEEEEEvEEEENS_8epilogue10collective18CollectiveEpilogueINS1V_23Sm100TmaWarpSpecializedILi1ELi1ELi64ELb0ELb0EEEJNSB_IJS1G_SJ_SL_EEENSB_IJNS10_IS1G_SE_EENS10_ISI_SE_EEEEESN_NSB_IJlNSB_IJSE_llEEES12_EEESN_S25_NS1V_6fusion15FusionCallbacksIS1Z_NS26_17LinearCombinationISN_fSN_fLNS_15FloatRoundStyleE2EEES20_S23_JEEENSA_5SM1004TMEM4LOAD26SM100_TMEM_LOAD_32dp32b64xENSA_13SM90_TMA_LOADENS1B_INS1C_ILi2ELi4ELi3EEES1F_NS10_INSB_IJS1H_SI_EEENSB_IJSI_SE_EEEEEEENSA_39AutoVectorizingCopyWithAssumedAlignmentILi128EEENSA_14SM90_TMA_STOREES2L_S2N_S2N_EEEvvEEEEvNT_6ParamsE)
        /*0044*/ 	.word	0x00000008
.L_29:


//--------------------- .nv.compat                --------------------------
	.section	.nv.compat,"",@"SHT_CUDA_COMPAT_INFO"
	.align	4
        /*0000*/ 	.byte	0x02, 0x09, 0x01, 0x00, 0x02, 0x02, 0x02, 0x00, 0x02, 0x05, 0x05, 0x00, 0x03, 0x07, 0x01, 0x01
        /*0010*/ 	.byte	0x02, 0x03, 0x01, 0x00, 0x02, 0x06, 0x01, 0x00, 0x04, 0x0b, 0x08, 0x00, 0x09, 0x00, 0x00, 0x00
        /*0020*/ 	.byte	0x00, 0x00, 0x00, 0x00


//--------------------- .nv.info._ZN7cutlass13device_kernelINS_4conv6kernel13ConvUniversalINS1_16ConvProblemShapeILNS1_8OperatorE2ELi2EEENS1_10collective14CollectiveConvINS1_47MainloopSm100TmaUmmaWarpSpecializedImplicitGemmILS5_2ELi41ELi2ELi1ELi2EN4cute5tupleIJNSA_1CILi2EEENSC_ILi1EEESE_EEEEENSB_IJNSC_ILi256EEENSB_IJNSC_ILi64EEEEEENSB_IJNSC_ILi32EEEEEEEEENS_12float_e4m3_tESN_NSA_8TiledMMAINSA_8MMA_AtomIJNSA_10MMA_TraitsINSA_25SM100_MMA_F8F6F4_2x1SM_SSEJSN_SN_fSH_SI_NSA_17integral_constantINSA_4UMMA5MajorELSU_1EEESV_NSS_INST_7ScaleInELSW_0EEESX_EEEEEENSA_6LayoutINSB_IJSE_SE_SE_EEENSB_IJNSC_ILi0EEES12_S12_EEEEENSB_IJNSA_10UnderscoreES15_S15_EEEEENS7_6detail27Sm100ImplicitGemmTileTraitsINSA_18SM100_TMA_2SM_LOADENSA_14ComposedLayoutINSA_7SwizzleILi3ELi4ELi3EEENSA_18smem_ptr_flag_bitsILi8EEENS10_INSB_IJNSC_ILi128EEENSC_ILi8EEEEEENSB_IJSE_S1G_EEEEEEEvEENS19_INSA_25SM100_TMA_2SM_LOAD_IM2COLENS1B_INS1C_ILi1ELi4ELi3EEES1F_NS10_INSB_IJSK_S1H_EEENSB_IJSE_SK_EEEEEEEvEEEENS_8epilogue10collective18CollectiveEpilogueINS1V_23Sm100TmaWarpSpecializedILi1ELi1ELi64ELb0ELb0EEEJNSB_IJS1G_SJ_SL_EEENSB_IJNS10_IS1G_SE_EENS10_ISI_SE_EEEEESN_NSB_IJlNSB_IJSE_llEEES12_EEESN_S25_NS1V_6fusion15FusionCallbacksIS1Z_NS26_17LinearCombinationISN_fSN_fLNS_15FloatRoundStyleE2EEES20_S23_JEEENSA_5SM1004TMEM4LOAD26SM100_TMEM_LOAD_32dp32b64xENSA_13SM90_TMA_LOADENS1B_INS1C_ILi2ELi4ELi3EEES1F_NS10_INSB_IJS1H_SI_EEENSB_IJSI_SE_EEEEEEENSA_39AutoVectorizingCopyWithAssumedAlignmentILi128EEENSA_14SM90_TMA_STOREES2L_S2N_S2N_EEEvvEEEEvNT_6ParamsE --------------------------
	.section	.nv.info._ZN7cutlass13device_kernelINS_4conv6kernel13ConvUniversalINS1_16ConvProblemShapeILNS1_8OperatorE2ELi2EEENS1_10collective14CollectiveConvINS1_47MainloopSm100TmaUmmaWarpSpecializedImplicitGemmILS5_2ELi41ELi2ELi1ELi2EN4cute5tupleIJNSA_1CILi2EEENSC_ILi1EEESE_EEEEENSB_IJNSC_ILi256EEENSB_IJNSC_ILi64EEEEEENSB_IJNSC_ILi32EEEEEEEEENS_12float_e4m3_tESN_NSA_8TiledMMAINSA_8MMA_AtomIJNSA_10MMA_TraitsINSA_25SM100_MMA_F8F6F4_2x1SM_SSEJSN_SN_fSH_SI_NSA_17integral_constantINSA_4UMMA5MajorELSU_1EEESV_NSS_INST_7ScaleInELSW_0EEESX_EEEEEENSA_6LayoutINSB_IJSE_SE_SE_EEENSB_IJNSC_ILi0EEES12_S12_EEEEENSB_IJNSA_10UnderscoreES15_S15_EEEEENS7_6detail27Sm100ImplicitGemmTileTraitsINSA_18SM100_TMA_2SM_LOADENSA_14ComposedLayoutINSA_7SwizzleILi3ELi4ELi3EEENSA_18smem_ptr_flag_bitsILi8EEENS10_INSB_IJNSC_ILi128EEENSC_ILi8EEEEEENSB_IJSE_S1G_EEEEEEEvEENS19_INSA_25SM100_TMA_2SM_LOAD_IM2COLENS1B_INS1C_ILi1ELi4ELi3EEES1F_NS10_INSB_IJSK_S1H_EEENSB_IJSE_SK_EEEEEEEvEEEENS_8epilogue10collective18CollectiveEpilogueINS1V_23Sm100TmaWarpSpecializedILi1ELi1ELi64ELb0ELb0EEEJNSB_IJS1G_SJ_SL_EEENSB_IJNS10_IS1G_SE_EENS10_ISI_SE_EEEEESN_NSB_IJlNSB_IJSE_llEEES12_EEESN_S25_NS1V_6fusion15FusionCallbacksIS1Z_NS26_17LinearCombinationISN_fSN_fLNS_15FloatRoundStyleE2EEES20_S23_JEEENSA_5SM1004TMEM4LOAD26SM100_TMEM_LOAD_32dp32b64xENSA_13SM90_TMA_LOADENS1B_INS1C_ILi2ELi4ELi3EEES1F_NS10_INSB_IJS1H_SI_EEENSB_IJSI_SE_EEEEEEENSA_39AutoVectorizingCopyWithAssumedAlignmentILi128EEENSA_14SM90_TMA_STOREES2L_S2N_S2N_EEEvvEEEEvNT_6ParamsE,"",@"SHT_CUDA_INFO"
	.sectionflags	@""
	.align	4


	//----- nvinfo : EIATTR_CUDA_API_VERSION
	.align		4
        /*0000*/ 	.byte	0x04, 0x37
        /*0002*/ 	.short	(.L_31 - .L_30)
.L_30:
        /*0004*/ 	.word	0x00000082


	//----- nvinfo : EIATTR_KPARAM_INFO
	.align		4
.L_31:
        /*0008*/ 	.byte	0x04, 0x17
        /*000a*/ 	.short	(.L_33 - .L_32)
.L_32:
        /*000c*/ 	.word	0x00000000
        /*0010*/ 	.short	0x0000
        /*0012*/ 	.short	0x0000
        /*0014*/ 	.byte	0x00, 0xf0, 0x01, 0x20


	//----- nvinfo : EIATTR_AT_ENTRY_FRAGMENTS
	.align		4
.L_33:
        /*0018*/ 	.byte	0x04, 0x4f
        /*001a*/ 	.short	(.L_35 - .L_34)


	//   ....[0]....
.L_34:
        /*001c*/ 	.word	0x00000007


	//----- nvinfo : EIATTR_RESERVED_SMEM_USED
	.align		4
.L_35:
        /*0020*/ 	.byte	0x01, 0x41
	.zero		2


	//----- nvinfo : EIATTR_SPARSE_MMA_MASK
	.align		4
        /*0024*/ 	.byte	0x03, 0x50
        /*0026*/ 	.short	0x0000


	//----- nvinfo : EIATTR_TCGEN05_2CTA_USED
	.align		4
        /*0028*/ 	.byte	0x01, 0x52
	.zero		2


	//----- nvinfo : EIATTR_MAXREG_COUNT
	.align		4
        /*002c*/ 	.byte	0x03, 0x1b
        /*002e*/ 	.short	0x00ff


	//----- nvinfo : EIATTR_NUM_BARRIERS
	.align		4
        /*0030*/ 	.byte	0x02, 0x4c
        /*0032*/ 	.byte	0x07
	.zero		1


	//----- nvinfo : EIATTR_EXTERNS
	.align		4
        /*0034*/ 	.byte	0x04, 0x0f
        /*0036*/ 	.short	(.L_37 - .L_36)


	//   ....[0]....
	.align		4
.L_36:
        /*0038*/ 	.word	index@(__assertfail)


	//----- nvinfo : EIATTR_MERCURY_ISA_VERSION
	.align		4
.L_37:
        /*003c*/ 	.byte	0x03, 0x5f
        /*003e*/ 	.short	0x0101


	//----- nvinfo : EIATTR_INT_WARP_WIDE_INSTR_OFFSETS
	.align		4
        /*0040*/ 	.byte	0x04, 0x31
        /*0042*/ 	.short	(.L_39 - .L_38)


	//   ....[0]....
.L_38:
        /*0044*/ 	.word	0x000010c0


	//   ....[1]....
        /*0048*/ 	.word	0x00001170


	//   ....[2]....
        /*004c*/ 	.word	0x00005da0


	//   ....[3]....
        /*0050*/ 	.word	0x00005dc0


	//   ....[4]....
        /*0054*/ 	.word	0x00005df0


	//----- nvinfo : EIATTR_COOP_GROUP_MASK_REGIDS
	.align		4
.L_39:
        /*0058*/ 	.byte	0x04, 0x29
        /*005a*/ 	.short	(.L_41 - .L_40)


	//   ....[0]....
.L_40:
        /*005c*/ 	.word	0xffffffff


	//   ....[1]....
        /*0060*/ 	.word	0xffffffff


	//   ....[2]....
        /*0064*/ 	.word	0xffffffff


	//   ....[3]....
        /*0068*/ 	.word	0xffffffff


	//   ....[4]....
        /*006c*/ 	.word	0xffffffff


	//   ....[5]....
        /*0070*/ 	.word	0xffffffff


	//   ....[6]....
        /*0074*/ 	.word	0xffffffff


	//   ....[7]....
        /*0078*/ 	.word	0xffffffff


	//   ....[8]....
        /*007c*/ 	.word	0xffffffff


	//   ....[9]....
        /*0080*/ 	.word	0xffffffff


	//   ....[10]....
        /*0084*/ 	.word	0xffffffff


	//   ....[11]....
        /*0088*/ 	.word	0xffffffff


	//   ....[12]....
        /*008c*/ 	.word	0xffffffff


	//----- nvinfo : EIATTR_COOP_GROUP_INSTR_OFFSETS
	.align		4
.L_41:
        /*0090*/ 	.byte	0x04, 0x28
        /*0092*/ 	.short	(.L_43 - .L_42)


	//   ....[0]....
.L_42:
        /*0094*/ 	.word	0x000000d0


	//   ....[1]....
        /*0098*/ 	.word	0x00000540


	//   ....[2]....
        /*009c*/ 	.word	0x00000bb0


	//   ....[3]....
        /*00a0*/ 	.word	0x00000cf0


	//   ....[4]....
        /*00a4*/ 	.word	0x00000df0


	//   ....[5]....
        /*00a8*/ 	.word	0x00000f40


	//   ....[6]....
        /*00ac*/ 	.word	0x000011e0


	//   ....[7]....
        /*00b0*/ 	.word	0x00002ae0


	//   ....[8]....
        /*00b4*/ 	.word	0x00004e20


	//   ....[9]....
        /*00b8*/ 	.word	0x000052f0


	//   ....[10]....
        /*00bc*/ 	.word	0x00005320


	//   ....[11]....
        /*00c0*/ 	.word	0x00005cb0


	//   ....[12]....
        /*00c4*/ 	.word	0x00005ec0


	//----- nvinfo : EIATTR_VRC_CTA_INIT_COUNT
	.align		4
.L_43:
        /*00c8*/ 	.byte	0x02, 0x4a
        /*00ca*/ 	.byte	0x80
	.zero		1


	//----- nvinfo : EIATTR_SYSCALL_OFFSETS
	.align		4
        /*00cc*/ 	.byte	0x04, 0x46
        /*00ce*/ 	.short	(.L_45 - .L_44)


	//   ....[0]....
.L_44:
        /*00d0*/ 	.word	0x00007bf0


	//   ....[1]....
        /*00d4*/ 	.word	0x00007d30


	//   ....[2]....
        /*00d8*/ 	.word	0x00008510


	//----- nvinfo : EIATTR_MBARRIER_INSTR_OFFSETS
	.align		4
.L_45:
        /*00dc*/ 	.byte	0x04, 0x39
        /*00de*/ 	.short	(.L_47 - .L_46)


	//   ....[0]....
.L_46:
        /*00e0*/ 	.word	0x00000670
        /*00e4*/ 	.word	0x000000ff
        /*00e8*/ 	.word	0x00000000
        /*00ec*/ 	.short	0x0100
        /*00ee*/ 	.byte	0x04
	.zero		1


	//   ....[1]....
        /*00f0*/ 	.word	0x00000680
        /*00f4*/ 	.word	0x000000ff
        /*00f8*/ 	.word	0x00000148
        /*00fc*/ 	.short	0x0100
        /*00fe*/ 	.byte	0x04
	.zero		1


	//   ....[2]....
        /*0100*/ 	.word	0x00000690
        /*0104*/ 	.word	0x000000ff
        /*0108*/ 	.word	0x00000008
        /*010c*/ 	.short	0x0100
        /*010e*/ 	.byte	0x04
	.zero		1


	//   ....[3]....
        /*0110*/ 	.word	0x000006a0
        /*0114*/ 	.word	0x000000ff
        /*0118*/ 	.word	0x00000150
        /*011c*/ 	.short	0x0100
        /*011e*/ 	.byte	0x04
	.zero		1


	//   ....[4]....
        /*0120*/ 	.word	0x000006b0
        /*0124*/ 	.word	0x000000ff
        /*0128*/ 	.word	0x00000010
        /*012c*/ 	.short	0x0100
        /*012e*/ 	.byte	0x04
	.zero		1


	//   ....[5]....
        /*0130*/ 	.word	0x000006c0
        /*0134*/ 	.word	0x000000ff
        /*0138*/ 	.word	0x00000158
        /*013c*/ 	.short	0x0100
        /*013e*/ 	.byte	0x04
	.zero		1


	//   ....[6]....
        /*0140*/ 	.word	0x000006d0
        /*0144*/ 	.word	0x000000ff
        /*0148*/ 	.word	0x00000018
        /*014c*/ 	.short	0x0100
        /*014e*/ 	.byte	0x04
	.zero		1


	//   ....[7]....
        /*0150*/ 	.word	0x000006e0
        /*0154*/ 	.word	0x000000ff
        /*0158*/ 	.word	0x00000160
        /*015c*/ 	.short	0x0100
        /*015e*/ 	.byte	0x04
	.zero		1


	//   ....[8]....
        /*0160*/ 	.word	0x000006f0
        /*0164*/ 	.word	0x000000ff
        /*0168*/ 	.word	0x00000020
        /*016c*/ 	.short	0x0100
        /*016e*/ 	.byte	0x04
	.zero		1


	//   ....[9]....
        /*0170*/ 	.word	0x00000700
        /*0174*/ 	.word	0x000000ff
        /*0178*/ 	.word	0x00000168
        /*017c*/ 	.short	0x0100
        /*017e*/ 	.byte	0x04
	.zero		1


	//   ....[10]....
        /*0180*/ 	.word	0x00000710
        /*0184*/ 	.word	0x000000ff
        /*0188*/ 	.word	0x00000028
        /*018c*/ 	.short	0x0100
        /*018e*/ 	.byte	0x04
	.zero		1


	//   ....[11]....
        /*0190*/ 	.word	0x00000720
        /*0194*/ 	.word	0x000000ff
        /*0198*/ 	.word	0x00000170
        /*019c*/ 	.short	0x0100
        /*019e*/ 	.byte	0x04
	.zero		1


	//   ....[12]....
        /*01a0*/ 	.word	0x00000730
        /*01a4*/ 	.word	0x000000ff
        /*01a8*/ 	.word	0x00000030
        /*01ac*/ 	.short	0x0100
        /*01ae*/ 	.byte	0x04
	.zero		1


	//   ....[13]....
        /*01b0*/ 	.word	0x00000740
        /*01b4*/ 	.word	0x000000ff
        /*01b8*/ 	.word	0x00000178
        /*01bc*/ 	.short	0x0100
        /*01be*/ 	.byte	0x04
	.zero		1


	//   ....[14]....
        /*01c0*/ 	.word	0x00000750
        /*01c4*/ 	.word	0x000000ff
        /*01c8*/ 	.word	0x00000038
        /*01cc*/ 	.short	0x0100
        /*01ce*/ 	.byte	0x04
	.zero		1


	//   ....[15]....
        /*01d0*/ 	.word	0x00000760
        /*01d4*/ 	.word	0x000000ff
        /*01d8*/ 	.word	0x00000180
        /*01dc*/ 	.short	0x0100
        /*01de*/ 	.byte	0x04
	.zero		1


	//   ....[16]....
        /*01e0*/ 	.word	0x00000770
        /*01e4*/ 	.word	0x000000ff
        /*01e8*/ 	.word	0x00000040
        /*01ec*/ 	.short	0x0100
        /*01ee*/ 	.byte	0x04
	.zero		1


	//   ....[17]....
        /*01f0*/ 	.word	0x00000780
        /*01f4*/ 	.word	0x000000ff
        /*01f8*/ 	.word	0x00000188
        /*01fc*/ 	.short	0x0100
        /*01fe*/ 	.byte	0x04
	.zero		1


	//   ....[18]....
        /*0200*/ 	.word	0x00000790
        /*0204*/ 	.word	0x000000ff
        /*0208*/ 	.word	0x00000048
        /*020c*/ 	.short	0x0100
        /*020e*/ 	.byte	0x04
	.zero		1


	//   ....[19]....
        /*0210*/ 	.word	0x000007a0
        /*0214*/ 	.word	0x000000ff
        /*0218*/ 	.word	0x00000190
        /*021c*/ 	.short	0x0100
        /*021e*/ 	.byte	0x04
	.zero		1


	//   ....[20]....
        /*0220*/ 	.word	0x000007b0
        /*0224*/ 	.word	0x000000ff
        /*0228*/ 	.word	0x00000050
        /*022c*/ 	.short	0x0100
        /*022e*/ 	.byte	0x04
	.zero		1


	//   ....[21]....
        /*0230*/ 	.word	0x000007c0
        /*0234*/ 	.word	0x000000ff
        /*0238*/ 	.word	0x00000198
        /*023c*/ 	.short	0x0100
        /*023e*/ 	.byte	0x04
	.zero		1


	//   ....[22]....
        /*0240*/ 	.word	0x000007d0
        /*0244*/ 	.word	0x000000ff
        /*0248*/ 	.word	0x00000058
        /*024c*/ 	.short	0x0100
        /*024e*/ 	.byte	0x04
	.zero		1


	//   ....[23]....
        /*0250*/ 	.word	0x000007e0
        /*0254*/ 	.word	0x000000ff
        /*0258*/ 	.word	0x000001a0
        /*025c*/ 	.short	0x0100
        /*025e*/ 	.byte	0x04
	.zero		1


	//   ....[24]....
        /*0260*/ 	.word	0x000007f0
        /*0264*/ 	.word	0x000000ff
        /*0268*/ 	.word	0x00000060
        /*026c*/ 	.short	0x0100
        /*026e*/ 	.byte	0x04
	.zero		1


	//   ....[25]....
        /*0270*/ 	.word	0x00000800
        /*0274*/ 	.word	0x000000ff
        /*0278*/ 	.word	0x000001a8
        /*027c*/ 	.short	0x0100
        /*027e*/ 	.byte	0x04
	.zero		1


	//   ....[26]....
        /*0280*/ 	.word	0x00000810
        /*0284*/ 	.word	0x000000ff
        /*0288*/ 	.word	0x00000068
        /*028c*/ 	.short	0x0100
        /*028e*/ 	.byte	0x04
	.zero		1


	//   ....[27]....
        /*0290*/ 	.word	0x00000820
        /*0294*/ 	.word	0x000000ff
        /*0298*/ 	.word	0x000001b0
        /*029c*/ 	.short	0x0100
        /*029e*/ 	.byte	0x04
	.zero		1


	//   ....[28]....
        /*02a0*/ 	.word	0x00000830
        /*02a4*/ 	.word	0x000000ff
        /*02a8*/ 	.word	0x00000070
        /*02ac*/ 	.short	0x0100
        /*02ae*/ 	.byte	0x04
	.zero		1


	//   ....[29]....
        /*02b0*/ 	.word	0x00000840
        /*02b4*/ 	.word	0x000000ff
        /*02b8*/ 	.word	0x000001b8
        /*02bc*/ 	.short	0x0100
        /*02be*/ 	.byte	0x04
	.zero		1


	//   ....[30]....
        /*02c0*/ 	.word	0x00000850
        /*02c4*/ 	.word	0x000000ff
        /*02c8*/ 	.word	0x00000078
        /*02cc*/ 	.short	0x0100
        /*02ce*/ 	.byte	0x04
	.zero		1


	//   ....[31]....
        /*02d0*/ 	.word	0x00000860
        /*02d4*/ 	.word	0x000000ff
        /*02d8*/ 	.word	0x000001c0
        /*02dc*/ 	.short	0x0100
        /*02de*/ 	.byte	0x04
	.zero		1


	//   ....[32]....
        /*02e0*/ 	.word	0x00000870
        /*02e4*/ 	.word	0x000000ff
        /*02e8*/ 	.word	0x00000080
        /*02ec*/ 	.short	0x0100
        /*02ee*/ 	.byte	0x04
	.zero		1


	//   ....[33]....
        /*02f0*/ 	.word	0x00000880
        /*02f4*/ 	.word	0x000000ff
        /*02f8*/ 	.word	0x000001c8
        /*02fc*/ 	.short	0x0100
        /*02fe*/ 	.byte	0x04
	.zero		1


	//   ....[34]....
        /*0300*/ 	.word	0x00000890
        /*0304*/ 	.word	0x000000ff
        /*0308*/ 	.word	0x00000088
        /*030c*/ 	.short	0x0100
        /*030e*/ 	.byte	0x04
	.zero		1


	//   ....[35]....
        /*0310*/ 	.word	0x000008a0
        /*0314*/ 	.word	0x000000ff
        /*0318*/ 	.word	0x000001d0
        /*031c*/ 	.short	0x0100
        /*031e*/ 	.byte	0x04
	.zero		1


	//   ....[36]....
        /*0320*/ 	.word	0x000008b0
        /*0324*/ 	.word	0x000000ff
        /*0328*/ 	.word	0x00000090
        /*032c*/ 	.short	0x0100
        /*032e*/ 	.byte	0x04
	.zero		1


	//   ....[37]....
        /*0330*/ 	.word	0x000008c0
        /*0334*/ 	.word	0x000000ff
        /*0338*/ 	.word	0x000001d8
        /*033c*/ 	.short	0x0100
        /*033e*/ 	.byte	0x04
	.zero		1


	//   ....[38]....
        /*0340*/ 	.word	0x000008d0
        /*0344*/ 	.word	0x000000ff
        /*0348*/ 	.word	0x00000098
        /*034c*/ 	.short	0x0100
        /*034e*/ 	.byte	0x04
	.zero		1


	//   ....[39]....
        /*0350*/ 	.word	0x000008e0
        /*0354*/ 	.word	0x000000ff
        /*0358*/ 	.word	0x000001e0
        /*035c*/ 	.short	0x0100
        /*035e*/ 	.byte	0x04
	.zero		1


	//   ....[40]....
        /*0360*/ 	.word	0x000008f0
        /*0364*/ 	.word	0x000000ff
        /*0368*/ 	.word	0x000000a0
        /*036c*/ 	.short	0x0100
        /*036e*/ 	.byte	0x04
	.zero		1


	//   ....[41]....
        /*0370*/ 	.word	0x00000900
        /*0374*/ 	.word	0x000000ff
        /*0378*/ 	.word	0x000001e8
        /*037c*/ 	.short	0x0100
        /*037e*/ 	.byte	0x04
	.zero		1


	//   ....[42]....
        /*0380*/ 	.word	0x00000910
        /*0384*/ 	.word	0x000000ff
        /*0388*/ 	.word	0x000000a8
        /*038c*/ 	.short	0x0100
        /*038e*/ 	.byte	0x04
	.zero		1


	//   ....[43]....
        /*0390*/ 	.word	0x00000920
        /*0394*/ 	.word	0x000000ff
        /*0398*/ 	.word	0x000001f0
        /*039c*/ 	.short	0x0100
        /*039e*/ 	.byte	0x04
	.zero		1


	//   ....[44]....
        /*03a0*/ 	.word	0x00000930
        /*03a4*/ 	.word	0x000000ff
        /*03a8*/ 	.word	0x000000b0
        /*03ac*/ 	.short	0x0100
        /*03ae*/ 	.byte	0x04
	.zero		1


	//   ....[45]....
        /*03b0*/ 	.word	0x00000940
        /*03b4*/ 	.word	0x000000ff
        /*03b8*/ 	.word	0x000001f8
        /*03bc*/ 	.short	0x0100
        /*03be*/ 	.byte	0x04
	.zero		1


	//   ....[46]....
        /*03c0*/ 	.word	0x00000950
        /*03c4*/ 	.word	0x000000ff
        /*03c8*/ 	.word	0x000000b8
        /*03cc*/ 	.short	0x0100
        /*03ce*/ 	.byte	0x04
	.zero		1


	//   ....[47]....
        /*03d0*/ 	.word	0x00000960
        /*03d4*/ 	.word	0x000000ff
        /*03d8*/ 	.word	0x00000200
        /*03dc*/ 	.short	0x0100
        /*03de*/ 	.byte	0x04
	.zero		1


	//   ....[48]....
        /*03e0*/ 	.word	0x00000970
        /*03e4*/ 	.word	0x000000ff
        /*03e8*/ 	.word	0x000000c0
        /*03ec*/ 	.short	0x0100
        /*03ee*/ 	.byte	0x04
	.zero		1


	//   ....[49]....
        /*03f0*/ 	.word	0x00000980
        /*03f4*/ 	.word	0x000000ff
        /*03f8*/ 	.word	0x00000208
        /*03fc*/ 	.short	0x0100
        /*03fe*/ 	.byte	0x04
	.zero		1


	//   ....[50]....
        /*0400*/ 	.word	0x00000990
        /*0404*/ 	.word	0x000000ff
        /*0408*/ 	.word	0x000000c8
        /*040c*/ 	.short	0x0100
        /*040e*/ 	.byte	0x04
	.zero		1


	//   ....[51]....
        /*0410*/ 	.word	0x000009a0
        /*0414*/ 	.word	0x000000ff
        /*0418*/ 	.word	0x00000210
        /*041c*/ 	.short	0x0100
        /*041e*/ 	.byte	0x04
	.zero		1


	//   ....[52]....
        /*0420*/ 	.word	0x000009b0
        /*0424*/ 	.word	0x000000ff
        /*0428*/ 	.word	0x000000d0
        /*042c*/ 	.short	0x0100
        /*042e*/ 	.byte	0x04
	.zero		1


	//   ....[53]....
        /*0430*/ 	.word	0x000009c0
        /*0434*/ 	.word	0x000000ff
        /*0438*/ 	.word	0x00000218
        /*043c*/ 	.short	0x0100
        /*043e*/ 	.byte	0x04
	.zero		1


	//   ....[54]....
        /*0440*/ 	.word	0x000009d0
        /*0444*/ 	.word	0x000000ff
        /*0448*/ 	.word	0x000000d8
        /*044c*/ 	.short	0x0100
        /*044e*/ 	.byte	0x04
	.zero		1


	//   ....[55]....
        /*0450*/ 	.word	0x000009e0
        /*0454*/ 	.word	0x000000ff
        /*0458*/ 	.word	0x00000220
        /*045c*/ 	.short	0x0100
        /*045e*/ 	.byte	0x04
	.zero		1


	//   ....[56]....
        /*0460*/ 	.word	0x000009f0
        /*0464*/ 	.word	0x000000ff
        /*0468*/ 	.word	0x000000e0
        /*046c*/ 	.short	0x0100
        /*046e*/ 	.byte	0x04
	.zero		1


	//   ....[57]....
        /*0470*/ 	.word	0x00000a00
        /*0474*/ 	.word	0x000000ff
        /*0478*/ 	.word	0x00000228
        /*047c*/ 	.short	0x0100
        /*047e*/ 	.byte	0x04
	.zero		1


	//   ....[58]....
        /*0480*/ 	.word	0x00000a10
        /*0484*/ 	.word	0x000000ff
        /*0488*/ 	.word	0x000000e8
        /*048c*/ 	.short	0x0100
        /*048e*/ 	.byte	0x04
	.zero		1


	//   ....[59]....
        /*0490*/ 	.word	0x00000a20
        /*0494*/ 	.word	0x000000ff
        /*0498*/ 	.word	0x00000230
        /*049c*/ 	.short	0x0100
        /*049e*/ 	.byte	0x04
	.zero		1


	//   ....[60]....
        /*04a0*/ 	.word	0x00000a30
        /*04a4*/ 	.word	0x000000ff
        /*04a8*/ 	.word	0x000000f0
        /*04ac*/ 	.short	0x0100
        /*04ae*/ 	.byte	0x04
	.zero		1


	//   ....[61]....
        /*04b0*/ 	.word	0x00000a40
        /*04b4*/ 	.word	0x000000ff
        /*04b8*/ 	.word	0x00000238
        /*04bc*/ 	.short	0x0100
        /*04be*/ 	.byte	0x04
	.zero		1


	//   ....[62]....
        /*04c0*/ 	.word	0x00000a50
        /*04c4*/ 	.word	0x000000ff
        /*04c8*/ 	.word	0x000000f8
        /*04cc*/ 	.short	0x0100
        /*04ce*/ 	.byte	0x04
	.zero		1


	//   ....[63]....
        /*04d0*/ 	.word	0x00000a60
        /*04d4*/ 	.word	0x000000ff
        /*04d8*/ 	.word	0x00000240
        /*04dc*/ 	.short	0x0100
        /*04de*/ 	.byte	0x04
	.zero		1


	//   ....[64]....
        /*04e0*/ 	.word	0x00000a70
        /*04e4*/ 	.word	0x000000ff
        /*04e8*/ 	.word	0x00000100
        /*04ec*/ 	.short	0x0100
        /*04ee*/ 	.byte	0x04
	.zero		1


	//   ....[65]....
        /*04f0*/ 	.word	0x00000a80
        /*04f4*/ 	.word	0x000000ff
        /*04f8*/ 	.word	0x00000248
        /*04fc*/ 	.short	0x0100
        /*04fe*/ 	.byte	0x04
	.zero		1


	//   ....[66]....
        /*0500*/ 	.word	0x00000a90
        /*0504*/ 	.word	0x000000ff
        /*0508*/ 	.word	0x00000108
        /*050c*/ 	.short	0x0100
        /*050e*/ 	.byte	0x04
	.zero		1


	//   ....[67]....
        /*0510*/ 	.word	0x00000aa0
        /*0514*/ 	.word	0x000000ff
        /*0518*/ 	.word	0x00000250
        /*051c*/ 	.short	0x0100
        /*051e*/ 	.byte	0x04
	.zero		1


	//   ....[68]....
        /*0520*/ 	.word	0x00000ab0
        /*0524*/ 	.word	0x000000ff
        /*0528*/ 	.word	0x00000110
        /*052c*/ 	.short	0x0100
        /*052e*/ 	.byte	0x04
	.zero		1


	//   ....[69]....
        /*0530*/ 	.word	0x00000ac0
        /*0534*/ 	.word	0x000000ff
        /*0538*/ 	.word	0x00000258
        /*053c*/ 	.short	0x0100
        /*053e*/ 	.byte	0x04
	.zero		1


	//   ....[70]....
        /*0540*/ 	.word	0x00000ad0
        /*0544*/ 	.word	0x000000ff
        /*0548*/ 	.word	0x00000118
        /*054c*/ 	.short	0x0100
        /*054e*/ 	.byte	0x04
	.zero		1


	//   ....[71]....
        /*0550*/ 	.word	0x00000ae0
        /*0554*/ 	.word	0x000000ff
        /*0558*/ 	.word	0x00000260
        /*055c*/ 	.short	0x0100
        /*055e*/ 	.byte	0x04
	.zero		1


	//   ....[72]....
        /*0560*/ 	.word	0x00000af0
        /*0564*/ 	.word	0x000000ff
        /*0568*/ 	.word	0x00000120
        /*056c*/ 	.short	0x0100
        /*056e*/ 	.byte	0x04
	.zero		1


	//   ....[73]....
        /*0570*/ 	.word	0x00000b00
        /*0574*/ 	.word	0x000000ff
        /*0578*/ 	.word	0x00000268
        /*057c*/ 	.short	0x0100
        /*057e*/ 	.byte	0x04
	.zero		1


	//   ....[74]....
        /*0580*/ 	.word	0x00000b10
        /*0584*/ 	.word	0x000000ff
        /*0588*/ 	.word	0x00000128
        /*058c*/ 	.short	0x0100
        /*058e*/ 	.byte	0x04
	.zero		1


	//   ....[75]....
        /*0590*/ 	.word	0x00000b20
        /*0594*/ 	.word	0x000000ff
        /*0598*/ 	.word	0x00000270
        /*059c*/ 	.short	0x0100
        /*059e*/ 	.byte	0x04
	.zero		1


	//   ....[76]....
        /*05a0*/ 	.word	0x00000b30
        /*05a4*/ 	.word	0x000000ff
        /*05a8*/ 	.word	0x00000130
        /*05ac*/ 	.short	0x0100
        /*05ae*/ 	.byte	0x04
	.zero		1


	//   ....[77]....
        /*05b0*/ 	.word	0x00000b40
        /*05b4*/ 	.word	0x000000ff
        /*05b8*/ 	.word	0x00000278
        /*05bc*/ 	.short	0x0100
        /*05be*/ 	.byte	0x04
	.zero		1


	//   ....[78]....
        /*05c0*/ 	.word	0x00000b50
        /*05c4*/ 	.word	0x000000ff
        /*05c8*/ 	.word	0x00000138
        /*05cc*/ 	.short	0x0100
        /*05ce*/ 	.byte	0x04
	.zero		1


	//   ....[79]....
        /*05d0*/ 	.word	0x00000b60
        /*05d4*/ 	.word	0x000000ff
        /*05d8*/ 	.word	0x00000280
        /*05dc*/ 	.short	0x0100
        /*05de*/ 	.byte	0x04
	.zero		1


	//   ....[80]....
        /*05e0*/ 	.word	0x00000b70
        /*05e4*/ 	.word	0x000000ff
        /*05e8*/ 	.word	0x00000140
        /*05ec*/ 	.short	0x0100
        /*05ee*/ 	.byte	0x04
	.zero		1


	//   ....[81]....
        /*05f0*/ 	.word	0x00000b80
        /*05f4*/ 	.word	0x000000ff
        /*05f8*/ 	.word	0x00000288
        /*05fc*/ 	.short	0x0100
        /*05fe*/ 	.byte	0x04
	.zero		1


	//   ....[82]....
        /*0600*/ 	.word	0x00000cc0
        /*0604*/ 	.word	0x000000ff
        /*0608*/ 	.word	0x00000290
        /*060c*/ 	.short	0x0100
        /*060e*/ 	.byte	0x04
	.zero		1


	//   ....[83]....
        /*0610*/ 	.word	0x00000cd0
        /*0614*/ 	.word	0x000000ff
        /*0618*/ 	.word	0x00000298
        /*061c*/ 	.short	0x0100
        /*061e*/ 	.byte	0x04
	.zero		1


	//   ....[84]....
        /*0620*/ 	.word	0x00000dc0
        /*0624*/ 	.word	0x000000ff
        /*0628*/ 	.word	0x000002a0
        /*062c*/ 	.short	0x0100
        /*062e*/ 	.byte	0x04
	.zero		1


	//   ....[85]....
        /*0630*/ 	.word	0x00000dd0
        /*0634*/ 	.word	0x000000ff
        /*0638*/ 	.word	0x000002a8
        /*063c*/ 	.short	0x0100
        /*063e*/ 	.byte	0x04
	.zero		1


	//   ....[86]....
        /*0640*/ 	.word	0x00000f10
        /*0644*/ 	.word	0x000000ff
        /*0648*/ 	.word	0x000002b0
        /*064c*/ 	.short	0x0100
        /*064e*/ 	.byte	0x06
	.zero		1


	//   ....[87]....
        /*0650*/ 	.word	0x00000f20
        /*0654*/ 	.word	0x000000ff
        /*0658*/ 	.word	0x000002b8
        /*065c*/ 	.short	0x0100
        /*065e*/ 	.byte	0x06
	.zero		1


	//   ....[88]....
        /*0660*/ 	.word	0x00001060
        /*0664*/ 	.word	0x000000ff
        /*0668*/ 	.word	0x000002c0
        /*066c*/ 	.short	0x0100
        /*066e*/ 	.byte	0x04
	.zero		1


	//   ....[89]....
        /*0670*/ 	.word	0x00001070
        /*0674*/ 	.word	0x000000ff
        /*0678*/ 	.word	0x000002d0
        /*067c*/ 	.short	0x0100
        /*067e*/ 	.byte	0x04
	.zero		1


	//   ....[90]....
        /*0680*/ 	.word	0x00001080
        /*0684*/ 	.word	0x000000ff
        /*0688*/ 	.word	0x000002c8
        /*068c*/ 	.short	0x0100
        /*068e*/ 	.byte	0x04
	.zero		1


	//   ....[91]....
        /*0690*/ 	.word	0x00001090
        /*0694*/ 	.word	0x000000ff
        /*0698*/ 	.word	0x000002d8
        /*069c*/ 	.short	0x0100
        /*069e*/ 	.byte	0x04
	.zero		1


	//   ....[92]....
        /*06a0*/ 	.word	0x00001190
        /*06a4*/ 	.word	0x000000ff
        /*06a8*/ 	.word	0x000002e0
        /*06ac*/ 	.short	0x0100
        /*06ae*/ 	.byte	0x06
	.zero		1


	//   ....[93]....
        /*06b0*/ 	.word	0x00001f50
        /*06b4*/ 	.word	0x000000ff
        /*06b8*/ 	.word	0x00000148
        /*06bc*/ 	.short	0x010a
        /*06be*/ 	.byte	0x06
	.zero		1


	//   ....[94]....
        /*06c0*/ 	.word	0x00002250
        /*06c4*/ 	.word	0x000000ff
        /*06c8*/ 	.word	0x00000148
        /*06cc*/ 	.short	0x010a
        /*06ce*/ 	.byte	0x0b
	.zero		1


	//   ....[95]....
        /*06d0*/ 	.word	0x00002400
        /*06d4*/ 	.word	0x000000ff
        /*06d8*/ 	.word	0x00000148
        /*06dc*/ 	.short	0x010a
        /*06de*/ 	.byte	0x08
	.zero		1


	//   ....[96]....
        /*06e0*/ 	.word	0x000025f0
        /*06e4*/ 	.word	0x000000ff
        /*06e8*/ 	.word	0x000002a8
        /*06ec*/ 	.short	0x0101
        /*06ee*/ 	.byte	0x18
	.zero		1


	//   ....[97]....
        /*06f0*/ 	.word	0x00002620
        /*06f4*/ 	.word	0x000000ff
        /*06f8*/ 	.word	0x00000148
        /*06fc*/ 	.short	0x010a
        /*06fe*/ 	.byte	0x04
	.zero		1


	//   ....[98]....
        /*0700*/ 	.word	0x00002760
        /*0704*/ 	.word	0x000000ff
        /*0708*/ 	.word	0x00000148
        /*070c*/ 	.short	0x010a
        /*070e*/ 	.byte	0x15
	.zero		1


	//   ....[99]....
        /*0710*/ 	.word	0x00002910
        /*0714*/ 	.word	0x000000ff
        /*0718*/ 	.word	0x00000148
        /*071c*/ 	.short	0x010a
        /*071e*/ 	.byte	0x08
	.zero		1


	//   ....[100]....
        /*0720*/ 	.word	0x00002af0
        /*0724*/ 	.word	0x000000ff
        /*0728*/ 	.word	0x000002b0
        /*072c*/ 	.short	0x010a
        /*072e*/ 	.byte	0x18
	.zero		1


	//   ....[101]....
        /*0730*/ 	.word	0x00002bb0
        /*0734*/ 	.word	0x000000ff
        /*0738*/ 	.word	0x00000000
        /*073c*/ 	.short	0x0101
        /*073e*/ 	.byte	0x04
	.zero		1


	//   ....[102]....
        /*0740*/ 	.word	0x00003180
        /*0744*/ 	.word	0x000000ff
        /*0748*/ 	.word	0x00000000
        /*074c*/ 	.short	0x010a
        /*074e*/ 	.byte	0x04
	.zero		1


	//   ....[103]....
        /*0750*/ 	.word	0x00003220
        /*0754*/ 	.word	0x000000ff
        /*0758*/ 	.word	0x00000000
        /*075c*/ 	.short	0x010a
        /*075e*/ 	.byte	0x05
	.zero		1


	//   ....[104]....
        /*0760*/ 	.word	0x000032c0
        /*0764*/ 	.word	0x000000ff
        /*0768*/ 	.word	0x00000000
        /*076c*/ 	.short	0x010a
        /*076e*/ 	.byte	0x05
	.zero		1


	//   ....[105]....
        /*0770*/ 	.word	0x00003360
        /*0774*/ 	.word	0x000000ff
        /*0778*/ 	.word	0x00000000
        /*077c*/ 	.short	0x010a
        /*077e*/ 	.byte	0x05
	.zero		1


	//   ....[106]....
        /*0780*/ 	.word	0x00003400
        /*0784*/ 	.word	0x000000ff
        /*0788*/ 	.word	0x00000000
        /*078c*/ 	.short	0x010a
        /*078e*/ 	.byte	0x05
	.zero		1


	//   ....[107]....
        /*0790*/ 	.word	0x000034a0
        /*0794*/ 	.word	0x000000ff
        /*0798*/ 	.word	0x00000000
        /*079c*/ 	.short	0x010a
        /*079e*/ 	.byte	0x05
	.zero		1


	//   ....[108]....
        /*07a0*/ 	.word	0x00003540
        /*07a4*/ 	.word	0x000000ff
        /*07a8*/ 	.word	0x00000000
        /*07ac*/ 	.short	0x010a
        /*07ae*/ 	.byte	0x05
	.zero		1


	//   ....[109]....
        /*07b0*/ 	.word	0x000035e0
        /*07b4*/ 	.word	0x000000ff
        /*07b8*/ 	.word	0x00000000
        /*07bc*/ 	.short	0x010a
        /*07be*/ 	.byte	0x05
	.zero		1


	//   ....[110]....
        /*07c0*/ 	.word	0x00003680
        /*07c4*/ 	.word	0x000000ff
        /*07c8*/ 	.word	0x00000000
        /*07cc*/ 	.short	0x010a
        /*07ce*/ 	.byte	0x05
	.zero		1


	//   ....[111]....
        /*07d0*/ 	.word	0x00003720
        /*07d4*/ 	.word	0x000000ff
        /*07d8*/ 	.word	0x00000000
        /*07dc*/ 	.short	0x010a
        /*07de*/ 	.byte	0x05
	.zero		1


	//   ....[112]....
        /*07e0*/ 	.word	0x000037c0
        /*07e4*/ 	.word	0x000000ff
        /*07e8*/ 	.word	0x00000000
        /*07ec*/ 	.short	0x010a
        /*07ee*/ 	.byte	0x05
	.zero		1


	//   ....[113]....
        /*07f0*/ 	.word	0x00003860
        /*07f4*/ 	.word	0x000000ff
        /*07f8*/ 	.word	0x00000000
        /*07fc*/ 	.short	0x010a
        /*07fe*/ 	.byte	0x05
	.zero		1


	//   ....[114]....
        /*0800*/ 	.word	0x00003900
        /*0804*/ 	.word	0x000000ff
        /*0808*/ 	.word	0x00000000
        /*080c*/ 	.short	0x010a
        /*080e*/ 	.byte	0x05
	.zero		1


	//   ....[115]....
        /*0810*/ 	.word	0x000039a0
        /*0814*/ 	.word	0x000000ff
        /*0818*/ 	.word	0x00000000
        /*081c*/ 	.short	0x010a
        /*081e*/ 	.byte	0x05
	.zero		1


	//   ....[116]....
        /*0820*/ 	.word	0x00003a40
        /*0824*/ 	.word	0x000000ff
        /*0828*/ 	.word	0x00000000
        /*082c*/ 	.short	0x010a
        /*082e*/ 	.byte	0x05
	.zero		1


	//   ....[117]....
        /*0830*/ 	.word	0x00003ae0
        /*0834*/ 	.word	0x000000ff
        /*0838*/ 	.word	0x00000000
        /*083c*/ 	.short	0x010a
        /*083e*/ 	.byte	0x05
	.zero		1


	//   ....[118]....
        /*0840*/ 	.word	0x00003b80
        /*0844*/ 	.word	0x000000ff
        /*0848*/ 	.word	0x00000000
        /*084c*/ 	.short	0x010a
        /*084e*/ 	.byte	0x05
	.zero		1


	//   ....[119]....
        /*0850*/ 	.word	0x00003c20
        /*0854*/ 	.word	0x000000ff
        /*0858*/ 	.word	0x00000000
        /*085c*/ 	.short	0x010a
        /*085e*/ 	.byte	0x05
	.zero		1


	//   ....[120]....
        /*0860*/ 	.word	0x00003cc0
        /*0864*/ 	.word	0x000000ff
        /*0868*/ 	.word	0x00000000
        /*086c*/ 	.short	0x010a
        /*086e*/ 	.byte	0x05
	.zero		1


	//   ....[121]....
        /*0870*/ 	.word	0x00003d60
        /*0874*/ 	.word	0x000000ff
        /*0878*/ 	.word	0x00000000
        /*087c*/ 	.short	0x010a
        /*087e*/ 	.byte	0x05
	.zero		1


	//   ....[122]....
        /*0880*/ 	.word	0x00003e00
        /*0884*/ 	.word	0x000000ff
        /*0888*/ 	.word	0x00000000
        /*088c*/ 	.short	0x010a
        /*088e*/ 	.byte	0x05
	.zero		1


	//   ....[123]....
        /*0890*/ 	.word	0x00003ea0
        /*0894*/ 	.word	0x000000ff
        /*0898*/ 	.word	0x00000000
        /*089c*/ 	.short	0x010a
        /*089e*/ 	.byte	0x05
	.zero		1


	//   ....[124]....
        /*08a0*/ 	.word	0x00003f40
        /*08a4*/ 	.word	0x000000ff
        /*08a8*/ 	.word	0x00000000
        /*08ac*/ 	.short	0x010a
        /*08ae*/ 	.byte	0x05
	.zero		1


	//   ....[125]....
        /*08b0*/ 	.word	0x00003fe0
        /*08b4*/ 	.word	0x000000ff
        /*08b8*/ 	.word	0x00000000
        /*08bc*/ 	.short	0x010a
        /*08be*/ 	.byte	0x05
	.zero		1


	//   ....[126]....
        /*08c0*/ 	.word	0x00004080
        /*08c4*/ 	.word	0x000000ff
        /*08c8*/ 	.word	0x00000000
        /*08cc*/ 	.short	0x010a
        /*08ce*/ 	.byte	0x05
	.zero		1


	//   ....[127]....
        /*08d0*/ 	.word	0x00004120
        /*08d4*/ 	.word	0x000000ff
        /*08d8*/ 	.word	0x00000000
        /*08dc*/ 	.short	0x010a
        /*08de*/ 	.byte	0x05
	.zero		1


	//   ....[128]....
        /*08e0*/ 	.word	0x000041c0
        /*08e4*/ 	.word	0x000000ff
        /*08e8*/ 	.word	0x00000000
        /*08ec*/ 	.short	0x010a
        /*08ee*/ 	.byte	0x05
	.zero		1


	//   ....[129]....
        /*08f0*/ 	.word	0x00004260
        /*08f4*/ 	.word	0x000000ff
        /*08f8*/ 	.word	0x00000000
        /*08fc*/ 	.short	0x010a
        /*08fe*/ 	.byte	0x05
	.zero		1


	//   ....[130]....
        /*0900*/ 	.word	0x00004300
        /*0904*/ 	.word	0x000000ff
        /*0908*/ 	.word	0x00000000
        /*090c*/ 	.short	0x010a
        /*090e*/ 	.byte	0x05
	.zero		1


	//   ....[131]....
        /*0910*/ 	.word	0x000043a0
        /*0914*/ 	.word	0x000000ff
        /*0918*/ 	.word	0x00000000
        /*091c*/ 	.short	0x010a
        /*091e*/ 	.byte	0x05
	.zero		1


	//   ....[132]....
        /*0920*/ 	.word	0x00004440
        /*0924*/ 	.word	0x000000ff
        /*0928*/ 	.word	0x00000000
        /*092c*/ 	.short	0x010a
        /*092e*/ 	.byte	0x05
	.zero		1


	//   ....[133]....
        /*0930*/ 	.word	0x000044e0
        /*0934*/ 	.word	0x000000ff
        /*0938*/ 	.word	0x00000000
        /*093c*/ 	.short	0x010a
        /*093e*/ 	.byte	0x05
	.zero		1


	//   ....[134]....
        /*0940*/ 	.word	0x00004580
        /*0944*/ 	.word	0x000000ff
        /*0948*/ 	.word	0x00000000
        /*094c*/ 	.short	0x010a
        /*094e*/ 	.byte	0x05
	.zero		1


	//   ....[135]....
        /*0950*/ 	.word	0x00004620
        /*0954*/ 	.word	0x000000ff
        /*0958*/ 	.word	0x00000000
        /*095c*/ 	.short	0x010a
        /*095e*/ 	.byte	0x05
	.zero		1


	//   ....[136]....
        /*0960*/ 	.word	0x000046c0
        /*0964*/ 	.word	0x000000ff
        /*0968*/ 	.word	0x00000000
        /*096c*/ 	.short	0x010a
        /*096e*/ 	.byte	0x05
	.zero		1


	//   ....[137]....
        /*0970*/ 	.word	0x00004760
        /*0974*/ 	.word	0x000000ff
        /*0978*/ 	.word	0x00000000
        /*097c*/ 	.short	0x010a
        /*097e*/ 	.byte	0x05
	.zero		1


	//   ....[138]....
        /*0980*/ 	.word	0x00004800
        /*0984*/ 	.word	0x000000ff
        /*0988*/ 	.word	0x00000000
        /*098c*/ 	.short	0x010a
        /*098e*/ 	.byte	0x05
	.zero		1


	//   ....[139]....
        /*0990*/ 	.word	0x000048a0
        /*0994*/ 	.word	0x000000ff
        /*0998*/ 	.word	0x00000000
        /*099c*/ 	.short	0x010a
        /*099e*/ 	.byte	0x05
	.zero		1


	//   ....[140]....
        /*09a0*/ 	.word	0x00004940
        /*09a4*/ 	.word	0x000000ff
        /*09a8*/ 	.word	0x00000000
        /*09ac*/ 	.short	0x010a
        /*09ae*/ 	.byte	0x05
	.zero		1


	//   ....[141]....
        /*09b0*/ 	.word	0x000049e0
        /*09b4*/ 	.word	0x000000ff
        /*09b8*/ 	.word	0x00000000
        /*09bc*/ 	.short	0x010a
        /*09be*/ 	.byte	0x05
	.zero		1


	//   ....[142]....
        /*09c0*/ 	.word	0x00004a90
        /*09c4*/ 	.word	0x00000000
        /*09c8*/ 	.word	0x00000000
        /*09cc*/ 	.short	0x010a
        /*09ce*/ 	.byte	0xff
	.zero		1


	//   ....[143]....
        /*09d0*/ 	.word	0x00004be0
        /*09d4*/ 	.word	0x000000ff
        /*09d8*/ 	.word	0x000002b8
        /*09dc*/ 	.short	0x010a
        /*09de*/ 	.byte	0x04
	.zero		1


	//   ....[144]....
        /*09e0*/ 	.word	0x00004c80
        /*09e4*/ 	.word	0x000000ff
        /*09e8*/ 	.word	0x000002b0
        /*09ec*/ 	.short	0x010a
        /*09ee*/ 	.byte	0x04
	.zero		1


	//   ....[145]....
        /*09f0*/ 	.word	0x00004d20
        /*09f4*/ 	.word	0x000000ff
        /*09f8*/ 	.word	0x00000000
        /*09fc*/ 	.short	0x0101
        /*09fe*/ 	.byte	0x05
	.zero		1


	//   ....[146]....
        /*0a00*/ 	.word	0x00004d60
        /*0a04*/ 	.word	0x000000ff
        /*0a08*/ 	.word	0x000002b8
        /*0a0c*/ 	.short	0x0106
        /*0a0e*/ 	.byte	0x04
	.zero		1


	//   ....[147]....
        /*0a10*/ 	.word	0x00004da0
        /*0a14*/ 	.word	0x00000000
        /*0a18*/ 	.word	0x000002b8
        /*0a1c*/ 	.short	0x010a
        /*0a1e*/ 	.byte	0xff
	.zero		1


	//   ....[148]....
        /*0a20*/ 	.word	0x00004ff0
        /*0a24*/ 	.word	0x000000ff
        /*0a28*/ 	.word	0x00000008
        /*0a2c*/ 	.short	0x010a
        /*0a2e*/ 	.byte	0x05
	.zero		1


	//   ....[149]....
        /*0a30*/ 	.word	0x00005010
        /*0a34*/ 	.word	0x000000ff
        /*0a38*/ 	.word	0x00000008
        /*0a3c*/ 	.short	0x010a
        /*0a3e*/ 	.byte	0x05
	.zero		1


	//   ....[150]....
        /*0a40*/ 	.word	0x000051a0
        /*0a44*/ 	.word	0x000000ff
        /*0a48*/ 	.word	0x00000008
        /*0a4c*/ 	.short	0x010a
        /*0a4e*/ 	.byte	0x05
	.zero		1


	//   ....[151]....
        /*0a50*/ 	.word	0x000051c0
        /*0a54*/ 	.word	0x000000ff
        /*0a58*/ 	.word	0x00000008
        /*0a5c*/ 	.short	0x010a
        /*0a5e*/ 	.byte	0x05
	.zero		1


	//   ....[152]....
        /*0a60*/ 	.word	0x00005280
        /*0a64*/ 	.word	0x000000ff
        /*0a68*/ 	.word	0x00000000
        /*0a6c*/ 	.short	0x0101
        /*0a6e*/ 	.byte	0x04
	.zero		1


	//   ....[153]....
        /*0a70*/ 	.word	0x00005570
        /*0a74*/ 	.word	0x000000ff
        /*0a78*/ 	.word	0x000002b0
        /*0a7c*/ 	.short	0x010a
        /*0a7e*/ 	.byte	0x0f
	.zero		1


	//   ....[154]....
        /*0a80*/ 	.word	0x00005610
        /*0a84*/ 	.word	0x000000ff
        /*0a88*/ 	.word	0x00000000
        /*0a8c*/ 	.short	0x0101
        /*0a8e*/ 	.byte	0x18
	.zero		1


	//   ....[155]....
        /*0a90*/ 	.word	0x00005650
        /*0a94*/ 	.word	0x000000ff
        /*0a98*/ 	.word	0x000002d0
        /*0a9c*/ 	.short	0x010a
        /*0a9e*/ 	.byte	0x14
	.zero		1


	//   ....[156]....
        /*0aa0*/ 	.word	0x00005720
        /*0aa4*/ 	.word	0x000000ff
        /*0aa8*/ 	.word	0x00000000
        /*0aac*/ 	.short	0x010a
        /*0aae*/ 	.byte	0x04
	.zero		1


	//   ....[157]....
        /*0ab0*/ 	.word	0x00005790
        /*0ab4*/ 	.word	0x000000ff
        /*0ab8*/ 	.word	0x00000000
        /*0abc*/ 	.short	0x010a
        /*0abe*/ 	.byte	0x0a
	.zero		1


	//   ....[158]....
        /*0ac0*/ 	.word	0x000058b0
        /*0ac4*/ 	.word	0x000000ff
        /*0ac8*/ 	.word	0x00000000
        /*0acc*/ 	.short	0x010a
        /*0ace*/ 	.byte	0x05
	.zero		1


	//   ....[159]....
        /*0ad0*/ 	.word	0x00005ab0
        /*0ad4*/ 	.word	0x000000ff
        /*0ad8*/ 	.word	0x00000000
        /*0adc*/ 	.short	0x010a
        /*0ade*/ 	.byte	0x04
	.zero		1


	//   ....[160]....
        /*0ae0*/ 	.word	0x00005b50
        /*0ae4*/ 	.word	0x00000000
        /*0ae8*/ 	.word	0x00000000
        /*0aec*/ 	.short	0x010a
        /*0aee*/ 	.byte	0xff
	.zero		1


	//   ....[161]....
        /*0af0*/ 	.word	0x00005b90
        /*0af4*/ 	.word	0x00000000
        /*0af8*/ 	.word	0x00000000
        /*0afc*/ 	.short	0x010a
        /*0afe*/ 	.byte	0xff
	.zero		1


	//   ....[162]....
        /*0b00*/ 	.word	0x00005c00
        /*0b04*/ 	.word	0x000000ff
        /*0b08*/ 	.word	0x00000000
        /*0b0c*/ 	.short	0x0101
        /*0b0e*/ 	.byte	0x04
	.zero		1


	//   ....[163]....
        /*0b10*/ 	.word	0x00005c40
        /*0b14*/ 	.word	0x000000ff
        /*0b18*/ 	.word	0x000002e0
        /*0b1c*/ 	.short	0x010a
        /*0b1e*/ 	.byte	0x0f
	.zero		1


	//   ....[164]....
        /*0b20*/ 	.word	0x00005ca0
        /*0b24*/ 	.word	0x000000ff
        /*0b28*/ 	.word	0x00000000
        /*0b2c*/ 	.short	0x0101
        /*0b2e*/ 	.byte	0x04
	.zero		1


	//   ....[165]....
        /*0b30*/ 	.word	0x00006300
        /*0b34*/ 	.word	0x000000ff
        /*0b38*/ 	.word	0x000002b0
        /*0b3c*/ 	.short	0x010a
        /*0b3e*/ 	.byte	0x18
	.zero		1


	//   ....[166]....
        /*0b40*/ 	.word	0x000063a0
        /*0b44*/ 	.word	0x000000ff
        /*0b48*/ 	.word	0x00000000
        /*0b4c*/ 	.short	0x0101
        /*0b4e*/ 	.byte	0x2a
	.zero		1


	//   ....[167]....
        /*0b50*/ 	.word	0x000068d0
        /*0b54*/ 	.word	0x000000ff
        /*0b58*/ 	.word	0x000002a8
        /*0b5c*/ 	.short	0x010a
        /*0b5e*/ 	.byte	0x18
	.zero		1


	//   ....[168]....
        /*0b60*/ 	.word	0x00006b90
        /*0b64*/ 	.word	0x000000ff
        /*0b68*/ 	.word	0x00000298
        /*0b6c*/ 	.short	0x010a
        /*0b6e*/ 	.byte	0x18
	.zero		1


	//   ....[169]....
        /*0b70*/ 	.word	0x00006e70
        /*0b74*/ 	.word	0x000000ff
        /*0b78*/ 	.word	0x00000290
        /*0b7c*/ 	.short	0x010b
        /*0b7e*/ 	.byte	0x18
	.zero		1


	//   ....[170]....
        /*0b80*/ 	.word	0x00006ea0
        /*0b84*/ 	.word	0x000000ff
        /*0b88*/ 	.word	0x00000000
        /*0b8c*/ 	.short	0x0101
        /*0b8e*/ 	.byte	0x30
	.zero		1


	//   ....[171]....
        /*0b90*/ 	.word	0x00006f30
        /*0b94*/ 	.word	0x00000000
        /*0b98*/ 	.word	0x00000298
        /*0b9c*/ 	.short	0x010a
        /*0b9e*/ 	.byte	0xff
	.zero		1


	//   ....[172]....
        /*0ba0*/ 	.word	0x00007280
        /*0ba4*/ 	.word	0x000000ff
        /*0ba8*/ 	.word	0x000002b0
        /*0bac*/ 	.short	0x010a
        /*0bae*/ 	.byte	0x2d
	.zero		1


	//   ....[173]....
        /*0bb0*/ 	.word	0x00007350
        /*0bb4*/ 	.word	0x000000ff
        /*0bb8*/ 	.word	0x00000000
        /*0bbc*/ 	.short	0x0101
        /*0bbe*/ 	.byte	0x04
	.zero		1


	//   ....[174]....
        /*0bc0*/ 	.word	0x000080d0
        /*0bc4*/ 	.word	0x000000ff
        /*0bc8*/ 	.word	0x00000290
        /*0bcc*/ 	.short	0x010a
        /*0bce*/ 	.byte	0x2d
	.zero		1


	//   ....[175]....
        /*0bd0*/ 	.word	0x000080f0
        /*0bd4*/ 	.word	0x00000097
        /*0bd8*/ 	.word	0x000002c0
        /*0bdc*/ 	.short	0x010a
        /*0bde*/ 	.byte	0xff
	.zero		1


	//   ....[176]....
        /*0be0*/ 	.word	0x00008280
        /*0be4*/ 	.word	0x000000ff
        /*0be8*/ 	.word	0x00000290
        /*0bec*/ 	.short	0x010a
        /*0bee*/ 	.byte	0x2d
	.zero		1


	//   ....[177]....
        /*0bf0*/ 	.word	0x00008390
        /*0bf4*/ 	.word	0x000000ff
        /*0bf8*/ 	.word	0x00000000
        /*0bfc*/ 	.short	0x0101
        /*0bfe*/ 	.byte	0x04
	.zero		1


	//   ....[178]....
        /*0c00*/ 	.word	0x000083f0
        /*0c04*/ 	.word	0x00000097
        /*0c08*/ 	.word	0x000002c0
        /*0c0c*/ 	.short	0x010a
        /*0c0e*/ 	.byte	0xff
	.zero		1


	//   ....[179]....
        /*0c10*/ 	.word	0x000089e0
        /*0c14*/ 	.word	0x00000097
        /*0c18*/ 	.word	0x00000000
        /*0c1c*/ 	.short	0x0101
        /*0c1e*/ 	.byte	0xff
	.zero		1


	//   ....[180]....
        /*0c20*/ 	.word	0x00009a00
        /*0c24*/ 	.word	0x00000000
        /*0c28*/ 	.word	0x00000148
        /*0c2c*/ 	.short	0x010a
        /*0c2e*/ 	.byte	0xff
	.zero		1


	//   ....[181]....
        /*0c30*/ 	.word	0x00009a60
        /*0c34*/ 	.word	0x00000000
        /*0c38*/ 	.word	0x00000148
        /*0c3c*/ 	.short	0x010a
        /*0c3e*/ 	.byte	0xff
	.zero		1


	//   ....[182]....
        /*0c40*/ 	.word	0x00009ac0
        /*0c44*/ 	.word	0x00000000
        /*0c48*/ 	.word	0x000002b0
        /*0c4c*/ 	.short	0x010a
        /*0c4e*/ 	.byte	0xff
	.zero		1


	//   ....[183]....
        /*0c50*/ 	.word	0x00009b20
        /*0c54*/ 	.word	0x00000000
        /*0c58*/ 	.word	0x00000000
        /*0c5c*/ 	.short	0x010a
        /*0c5e*/ 	.byte	0xff
	.zero		1


	//   ....[184]....
        /*0c60*/ 	.word	0x00009b80
        /*0c64*/ 	.word	0x00000000
        /*0c68*/ 	.word	0x00000000
        /*0c6c*/ 	.short	0x010a
        /*0c6e*/ 	.byte	0xff
	.zero		1


	//   ....[185]....
        /*0c70*/ 	.word	0x00009be0
        /*0c74*/ 	.word	0x00000000
        /*0c78*/ 	.word	0x00000000
        /*0c7c*/ 	.short	0x010a
        /*0c7e*/ 	.byte	0xff
	.zero		1


	//   ....[186]....
        /*0c80*/ 	.word	0x00009c40
        /*0c84*/ 	.word	0x00000000
        /*0c88*/ 	.word	0x00000000
        /*0c8c*/ 	.short	0x010a
        /*0c8e*/ 	.byte	0xff
	.zero		1


	//   ....[187]....
        /*0c90*/ 	.word	0x00009ca0
        /*0c94*/ 	.word	0x00000000
        /*0c98*/ 	.word	0x00000000
        /*0c9c*/ 	.short	0x010a
        /*0c9e*/ 	.byte	0xff
	.zero		1


	//   ....[188]....
        /*0ca0*/ 	.word	0x00009d00
        /*0ca4*/ 	.word	0x00000000
        /*0ca8*/ 	.word	0x00000000
        /*0cac*/ 	.short	0x010a
        /*0cae*/ 	.byte	0xff
	.zero		1


	//   ....[189]....
        /*0cb0*/ 	.word	0x00009d60
        /*0cb4*/ 	.word	0x00000000
        /*0cb8*/ 	.word	0x00000000
        /*0cbc*/ 	.short	0x010a
        /*0cbe*/ 	.byte	0xff
	.zero		1


	//   ....[190]....
        /*0cc0*/ 	.word	0x00009dc0
        /*0cc4*/ 	.word	0x00000000
        /*0cc8*/ 	.word	0x00000000
        /*0ccc*/ 	.short	0x010a
        /*0cce*/ 	.byte	0xff
	.zero		1


	//   ....[191]....
        /*0cd0*/ 	.word	0x00009e20
        /*0cd4*/ 	.word	0x00000000
        /*0cd8*/ 	.word	0x00000000
        /*0cdc*/ 	.short	0x010a
        /*0cde*/ 	.byte	0xff
	.zero		1


	//   ....[192]....
        /*0ce0*/ 	.word	0x00009e80
        /*0ce4*/ 	.word	0x00000000
        /*0ce8*/ 	.word	0x00000000
        /*0cec*/ 	.short	0x010a
        /*0cee*/ 	.byte	0xff
	.zero		1


	//   ....[193]....
        /*0cf0*/ 	.word	0x00009ee0
        /*0cf4*/ 	.word	0x00000000
        /*0cf8*/ 	.word	0x00000000
        /*0cfc*/ 	.short	0x010a
        /*0cfe*/ 	.byte	0xff
	.zero		1


	//   ....[194]....
        /*0d00*/ 	.word	0x00009f40
        /*0d04*/ 	.word	0x00000000
        /*0d08*/ 	.word	0x00000000
        /*0d0c*/ 	.short	0x010a
        /*0d0e*/ 	.byte	0xff
	.zero		1


	//   ....[195]....
        /*0d10*/ 	.word	0x00009fa0
        /*0d14*/ 	.word	0x00000000
        /*0d18*/ 	.word	0x00000000
        /*0d1c*/ 	.short	0x010a
        /*0d1e*/ 	.byte	0xff
	.zero		1


	//   ....[196]....
        /*0d20*/ 	.word	0x0000a000
        /*0d24*/ 	.word	0x00000000
        /*0d28*/ 	.word	0x00000000
        /*0d2c*/ 	.short	0x010a
        /*0d2e*/ 	.byte	0xff
	.zero		1


	//   ....[197]....
        /*0d30*/ 	.word	0x0000a060
        /*0d34*/ 	.word	0x00000000
        /*0d38*/ 	.word	0x00000000
        /*0d3c*/ 	.short	0x010a
        /*0d3e*/ 	.byte	0xff
	.zero		1


	//   ....[198]....
        /*0d40*/ 	.word	0x0000a0c0
        /*0d44*/ 	.word	0x00000000
        /*0d48*/ 	.word	0x00000000
        /*0d4c*/ 	.short	0x010a
        /*0d4e*/ 	.byte	0xff
	.zero		1


	//   ....[199]....
        /*0d50*/ 	.word	0x0000a120
        /*0d54*/ 	.word	0x00000000
        /*0d58*/ 	.word	0x00000000
        /*0d5c*/ 	.short	0x010a
        /*0d5e*/ 	.byte	0xff
	.zero		1


	//   ....[200]....
        /*0d60*/ 	.word	0x0000a180
        /*0d64*/ 	.word	0x00000000
        /*0d68*/ 	.word	0x00000000
        /*0d6c*/ 	.short	0x010a
        /*0d6e*/ 	.byte	0xff
	.zero		1


	//   ....[201]....
        /*0d70*/ 	.word	0x0000a1e0
        /*0d74*/ 	.word	0x00000000
        /*0d78*/ 	.word	0x00000000
        /*0d7c*/ 	.short	0x010a
        /*0d7e*/ 	.byte	0xff
	.zero		1


	//   ....[202]....
        /*0d80*/ 	.word	0x0000a240
        /*0d84*/ 	.word	0x00000000
        /*0d88*/ 	.word	0x00000000
        /*0d8c*/ 	.short	0x010a
        /*0d8e*/ 	.byte	0xff
	.zero		1


	//   ....[203]....
        /*0d90*/ 	.word	0x0000a2a0
        /*0d94*/ 	.word	0x00000000
        /*0d98*/ 	.word	0x00000000
        /*0d9c*/ 	.short	0x010a
        /*0d9e*/ 	.byte	0xff
	.zero		1


	//   ....[204]....
        /*0da0*/ 	.word	0x0000a300
        /*0da4*/ 	.word	0x00000000
        /*0da8*/ 	.word	0x00000000
        /*0dac*/ 	.short	0x010a
        /*0dae*/ 	.byte	0xff
	.zero		1


	//   ....[205]....
        /*0db0*/ 	.word	0x0000a360
        /*0db4*/ 	.word	0x00000000
        /*0db8*/ 	.word	0x00000000
        /*0dbc*/ 	.short	0x010a
        /*0dbe*/ 	.byte	0xff
	.zero		1


	//   ....[206]....
        /*0dc0*/ 	.word	0x0000a3c0
        /*0dc4*/ 	.word	0x00000000
        /*0dc8*/ 	.word	0x00000000
        /*0dcc*/ 	.short	0x010a
        /*0dce*/ 	.byte	0xff
	.zero		1


	//   ....[207]....
        /*0dd0*/ 	.word	0x0000a420
        /*0dd4*/ 	.word	0x00000000
        /*0dd8*/ 	.word	0x00000000
        /*0ddc*/ 	.short	0x010a
        /*0dde*/ 	.byte	0xff
	.zero		1


	//   ....[208]....
        /*0de0*/ 	.word	0x0000a480
        /*0de4*/ 	.word	0x00000000
        /*0de8*/ 	.word	0x00000000
        /*0dec*/ 	.short	0x010a
        /*0dee*/ 	.byte	0xff
	.zero		1


	//   ....[209]....
        /*0df0*/ 	.word	0x0000a4e0
        /*0df4*/ 	.word	0x00000000
        /*0df8*/ 	.word	0x00000000
        /*0dfc*/ 	.short	0x010a
        /*0dfe*/ 	.byte	0xff
	.zero		1


	//   ....[210]....
        /*0e00*/ 	.word	0x0000a540
        /*0e04*/ 	.word	0x00000000
        /*0e08*/ 	.word	0x00000000
        /*0e0c*/ 	.short	0x010a
        /*0e0e*/ 	.byte	0xff
	.zero		1


	//   ....[211]....
        /*0e10*/ 	.word	0x0000a5a0
        /*0e14*/ 	.word	0x00000000
        /*0e18*/ 	.word	0x00000000
        /*0e1c*/ 	.short	0x010a
        /*0e1e*/ 	.byte	0xff
	.zero		1


	//   ....[212]....
        /*0e20*/ 	.word	0x0000a600
        /*0e24*/ 	.word	0x00000000
        /*0e28*/ 	.word	0x00000000
        /*0e2c*/ 	.short	0x010a
        /*0e2e*/ 	.byte	0xff
	.zero		1


	//   ....[213]....
        /*0e30*/ 	.word	0x0000a660
        /*0e34*/ 	.word	0x00000000
        /*0e38*/ 	.word	0x00000000
        /*0e3c*/ 	.short	0x010a
        /*0e3e*/ 	.byte	0xff
	.zero		1


	//   ....[214]....
        /*0e40*/ 	.word	0x0000a6c0
        /*0e44*/ 	.word	0x00000000
        /*0e48*/ 	.word	0x00000000
        /*0e4c*/ 	.short	0x010a
        /*0e4e*/ 	.byte	0xff
	.zero		1


	//   ....[215]....
        /*0e50*/ 	.word	0x0000a720
        /*0e54*/ 	.word	0x00000000
        /*0e58*/ 	.word	0x00000000
        /*0e5c*/ 	.short	0x010a
        /*0e5e*/ 	.byte	0xff
	.zero		1


	//   ....[216]....
        /*0e60*/ 	.word	0x0000a780
        /*0e64*/ 	.word	0x00000000
        /*0e68*/ 	.word	0x00000000
        /*0e6c*/ 	.short	0x010a
        /*0e6e*/ 	.byte	0xff
	.zero		1


	//   ....[217]....
        /*0e70*/ 	.word	0x0000a7e0
        /*0e74*/ 	.word	0x00000000
        /*0e78*/ 	.word	0x00000000
        /*0e7c*/ 	.short	0x010a
        /*0e7e*/ 	.byte	0xff
	.zero		1


	//   ....[218]....
        /*0e80*/ 	.word	0x0000a840
        /*0e84*/ 	.word	0x00000000
        /*0e88*/ 	.word	0x00000000
        /*0e8c*/ 	.short	0x010a
        /*0e8e*/ 	.byte	0xff
	.zero		1


	//   ....[219]....
        /*0e90*/ 	.word	0x0000a8a0
        /*0e94*/ 	.word	0x00000000
        /*0e98*/ 	.word	0x00000000
        /*0e9c*/ 	.short	0x010a
        /*0e9e*/ 	.byte	0xff
	.zero		1


	//   ....[220]....
        /*0ea0*/ 	.word	0x0000a900
        /*0ea4*/ 	.word	0x00000000
        /*0ea8*/ 	.word	0x00000000
        /*0eac*/ 	.short	0x010a
        /*0eae*/ 	.byte	0xff
	.zero		1


	//   ....[221]....
        /*0eb0*/ 	.word	0x0000a960
        /*0eb4*/ 	.word	0x00000000
        /*0eb8*/ 	.word	0x00000000
        /*0ebc*/ 	.short	0x010a
        /*0ebe*/ 	.byte	0xff
	.zero		1


	//   ....[222]....
        /*0ec0*/ 	.word	0x0000a9c0
        /*0ec4*/ 	.word	0x00000000
        /*0ec8*/ 	.word	0x00000000
        /*0ecc*/ 	.short	0x010a
        /*0ece*/ 	.byte	0xff
	.zero		1


	//   ....[223]....
        /*0ed0*/ 	.word	0x0000aa20
        /*0ed4*/ 	.word	0x00000004
        /*0ed8*/ 	.word	0x000002b8
        /*0edc*/ 	.short	0x010a
        /*0ede*/ 	.byte	0xff
	.zero		1


	//   ....[224]....
        /*0ee0*/ 	.word	0x0000aa80
        /*0ee4*/ 	.word	0x00000004
        /*0ee8*/ 	.word	0x000002b0
        /*0eec*/ 	.short	0x010a
        /*0eee*/ 	.byte	0xff
	.zero		1


	//   ....[225]....
        /*0ef0*/ 	.word	0x0000aae0
        /*0ef4*/ 	.word	0x00000005
        /*0ef8*/ 	.word	0x00000008
        /*0efc*/ 	.short	0x010a
        /*0efe*/ 	.byte	0xff
	.zero		1


	//   ....[226]....
        /*0f00*/ 	.word	0x0000abd0
        /*0f04*/ 	.word	0x00000003
        /*0f08*/ 	.word	0x00000008
        /*0f0c*/ 	.short	0x010a
        /*0f0e*/ 	.byte	0xff
	.zero		1


	//   ....[227]....
        /*0f10*/ 	.word	0x0000ac30
        /*0f14*/ 	.word	0x00000004
        /*0f18*/ 	.word	0x000002b0
        /*0f1c*/ 	.short	0x010a
        /*0f1e*/ 	.byte	0xff
	.zero		1


	//   ....[228]....
        /*0f20*/ 	.word	0x0000ac90
        /*0f24*/ 	.word	0x00000004
        /*0f28*/ 	.word	0x000002d0
        /*0f2c*/ 	.short	0x010a
        /*0f2e*/ 	.byte	0xff
	.zero		1


	//   ....[229]....
        /*0f30*/ 	.word	0x0000acf0
        /*0f34*/ 	.word	0x00000004
        /*0f38*/ 	.word	0x00000000
        /*0f3c*/ 	.short	0x010a
        /*0f3e*/ 	.byte	0xff
	.zero		1


	//   ....[230]....
        /*0f40*/ 	.word	0x0000ad50
        /*0f44*/ 	.word	0x00000000
        /*0f48*/ 	.word	0x00000000
        /*0f4c*/ 	.short	0x010a
        /*0f4e*/ 	.byte	0xff
	.zero		1


	//   ....[231]....
        /*0f50*/ 	.word	0x0000adb0
        /*0f54*/ 	.word	0x00000000
        /*0f58*/ 	.word	0x000002e0
        /*0f5c*/ 	.short	0x010a
        /*0f5e*/ 	.byte	0xff
	.zero		1


	//   ....[232]....
        /*0f60*/ 	.word	0x0000ae10
        /*0f64*/ 	.word	0x00000000
        /*0f68*/ 	.word	0x000002b0
        /*0f6c*/ 	.short	0x010a
        /*0f6e*/ 	.byte	0xff
	.zero		1


	//   ....[233]....
        /*0f70*/ 	.word	0x0000ae70
        /*0f74*/ 	.word	0x00000002
        /*0f78*/ 	.word	0x000002a8
        /*0f7c*/ 	.short	0x010a
        /*0f7e*/ 	.byte	0xff
	.zero		1


	//   ....[234]....
        /*0f80*/ 	.word	0x0000aed0
        /*0f84*/ 	.word	0x00000000
        /*0f88*/ 	.word	0x00000298
        /*0f8c*/ 	.short	0x010a
        /*0f8e*/ 	.byte	0xff
	.zero		1


	//   ....[235]....
        /*0f90*/ 	.word	0x0000af30
        /*0f94*/ 	.word	0x00000000
        /*0f98*/ 	.word	0x000002b0
        /*0f9c*/ 	.short	0x010a
        /*0f9e*/ 	.byte	0xff
	.zero		1


	//   ....[236]....
        /*0fa0*/ 	.word	0x0000af90
        /*0fa4*/ 	.word	0x00000003
        /*0fa8*/ 	.word	0x00000290
        /*0fac*/ 	.short	0x010a
        /*0fae*/ 	.byte	0xff
	.zero		1


	//   ....[237]....
        /*0fb0*/ 	.word	0x0000afe0
        /*0fb4*/ 	.word	0x00000097
        /*0fb8*/ 	.word	0x000002c0
        /*0fbc*/ 	.short	0x010a
        /*0fbe*/ 	.byte	0xff
	.zero		1


	//----- nvinfo : EIATTR_NUM_MBARRIERS
	.align		4
.L_47:
        /*0fc0*/ 	.byte	0x03, 0x38
        /*0fc2*/ 	.short	0x005d


	//----- nvinfo : EIATTR_EXIT_INSTR_OFFSETS
	.align		4
        /*0fc4*/ 	.byte	0x04, 0x1c
        /*0fc6*/ 	.short	(.L_49 - .L_48)


	//   ....[0]....
.L_48:
        /*0fc8*/ 	.word	0x00004ac0


	//   ....[1]....
        /*0fcc*/ 	.word	0x00004d70


	//   ....[2]....
        /*0fd0*/ 	.word	0x00004dd0


	//   ....[3]....
        /*0fd4*/ 	.word	0x00005ed0


	//   ....[4]....
        /*0fd8*/ 	.word	0x00006f60


	//   ....[5]....
        /*0fdc*/ 	.word	0x00006fa0


	//   ....[6]....
        /*0fe0*/ 	.word	0x000099e0


	//----- nvinfo : EIATTR_MAX_THREADS
	.align		4
.L_49:
        /*0fe4*/ 	.byte	0x04, 0x05
        /*0fe6*/ 	.short	(.L_51 - .L_50)
.L_50:
        /*0fe8*/ 	.word	0x00000100
        /*0fec*/ 	.word	0x00000001
        /*0ff0*/ 	.word	0x00000001


	//----- nvinfo : EIATTR_CRS_STACK_SIZE
	.align		4
.L_51:
        /*0ff4*/ 	.byte	0x04, 0x1e
        /*0ff6*/ 	.short	(.L_53 - .L_52)
.L_52:
        /*0ff8*/ 	.word	0x00000000


	//----- nvinfo : EIATTR_CBANK_PARAM_SIZE
	.align		4
.L_53:
        /*0ffc*/ 	.byte	0x03, 0x19
        /*0ffe*/ 	.short	0x0800


	//----- nvinfo : EIATTR_PARAM_CBANK
	.align		4
        /*1000*/ 	.byte	0x04, 0x0a
        /*1002*/ 	.short	(.L_55 - .L_54)
	.align		4
.L_54:
        /*1004*/ 	.word	index@(.nv.constant0._ZN7cutlass13device_kernelINS_4conv6kernel13ConvUniversalINS1_16ConvProblemShapeILNS1_8OperatorE2ELi2EEENS1_10collective14CollectiveConvINS1_47MainloopSm100TmaUmmaWarpSpecializedImplicitGemmILS5_2ELi41ELi2ELi1ELi2EN4cute5tupleIJNSA_1CILi2EEENSC_ILi1EEESE_EEEEENSB_IJNSC_ILi256EEENSB_IJNSC_ILi64EEEEEENSB_IJNSC_ILi32EEEEEEEEENS_12float_e4m3_tESN_NSA_8TiledMMAINSA_8MMA_AtomIJNSA_10MMA_TraitsINSA_25SM100_MMA_F8F6F4_2x1SM_SSEJSN_SN_fSH_SI_NSA_17integral_constantINSA_4UMMA5MajorELSU_1EEESV_NSS_INST_7ScaleInELSW_0EEESX_EEEEEENSA_6LayoutINSB_IJSE_SE_SE_EEENSB_IJNSC_ILi0EEES12_S12_EEEEENSB_IJNSA_10UnderscoreES15_S15_EEEEENS7_6detail27Sm100ImplicitGemmTileTraitsINSA_18SM100_TMA_2SM_LOADENSA_14ComposedLayoutINSA_7SwizzleILi3ELi4ELi3EEENSA_18smem_ptr_flag_bitsILi8EEENS10_INSB_IJNSC_ILi128EEENSC_ILi8EEEEEENSB_IJSE_S1G_EEEEEEEvEENS19_INSA_25SM100_TMA_2SM_LOAD_IM2COLENS1B_INS1C_ILi1ELi4ELi3EEES1F_NS10_INSB_IJSK_S1H_EEENSB_IJSE_SK_EEEEEEEvEEEENS_8epilogue10collective18CollectiveEpilogueINS1V_23Sm100TmaWarpSpecializedILi1ELi1ELi64ELb0ELb0EEEJNSB_IJS1G_SJ_SL_EEENSB_IJNS10_IS1G_SE_EENS10_ISI_SE_EEEEESN_NSB_IJlNSB_IJSE_llEEES12_EEESN_S25_NS1V_6fusion15FusionCallbacksIS1Z_NS26_17LinearCombinationISN_fSN_fLNS_15FloatRoundStyleE2EEES20_S23_JEEENSA_5SM1004TMEM4LOAD26SM100_TMEM_LOAD_32dp32b64xENSA_13SM90_TMA_LOADENS1B_INS1C_ILi2ELi4ELi3EEES1F_NS10_INSB_IJS1H_SI_EEENSB_IJSI_SE_EEEEEEENSA_39AutoVectorizingCopyWithAssumedAlignmentILi128EEENSA_14SM90_TMA_STOREES2L_S2N_S2N_EEEvvEEEEvNT_6ParamsE)
        /*1008*/ 	.short	0x0380
        /*100a*/ 	.short	0x0800


	//----- nvinfo : EIATTR_SW_WAR
	.align		4
.L_55:
        /*100c*/ 	.byte	0x04, 0x36
        /*100e*/ 	.short	(.L_57 - .L_56)
.L_56:
        /*1010*/ 	.word	0x00000008
.L_57:


//--------------------- .nv.callgraph             --------------------------
	.section	.nv.callgraph,"",@"SHT_CUDA_CALLGRAPH"
	.align	4
	.sectionentsize	8
	.align		4
        /*0000*/ 	.word	0x00000000
	.align		4
        /*0004*/ 	.word	0xffffffff
	.align		4
        /*0008*/ 	.word	index@(_ZN7cutlass13device_kernelINS_4conv6kernel13ConvUniversalINS1_16ConvProblemShapeILNS1_8OperatorE2ELi2EEENS1_10collective14CollectiveConvINS1_47MainloopSm100TmaUmmaWarpSpecializedImplicitGemmILS5_2ELi41ELi2ELi1ELi2EN4cute5tupleIJNSA_1CILi2EEENSC_ILi1EEESE_EEEEENSB_IJNSC_ILi256EEENSB_IJNSC_ILi64EEEEEENSB_IJNSC_ILi32EEEEEEEEENS_12float_e4m3_tESN_NSA_8TiledMMAINSA_8MMA_AtomIJNSA_10MMA_TraitsINSA_25SM100_MMA_F8F6F4_2x1SM_SSEJSN_SN_fSH_SI_NSA_17integral_constantINSA_4UMMA5MajorELSU_1EEESV_NSS_INST_7ScaleInELSW_0EEESX_EEEEEENSA_6LayoutINSB_IJSE_SE_SE_EEENSB_IJNSC_ILi0EEES12_S12_EEEEENSB_IJNSA_10UnderscoreES15_S15_EEEEENS7_6detail27Sm100ImplicitGemmTileTraitsINSA_18SM100_TMA_2SM_LOADENSA_14ComposedLayoutINSA_7SwizzleILi3ELi4ELi3EEENSA_18smem_ptr_flag_bitsILi8EEENS10_INSB_IJNSC_ILi128EEENSC_ILi8EEEEEENSB_IJSE_S1G_EEEEEEEvEENS19_INSA_25SM100_TMA_2SM_LOAD_IM2COLENS1B_INS1C_ILi1ELi4ELi3EEES1F_NS10_INSB_IJSK_S1H_EEENSB_IJSE_SK_EEEEEEEvEEEENS_8epilogue10collective18CollectiveEpilogueINS1V_23Sm100TmaWarpSpecializedILi1ELi1ELi64ELb0ELb0EEEJNSB_IJS1G_SJ_SL_EEENSB_IJNS10_IS1G_SE_EENS10_ISI_SE_EEEEESN_NSB_IJlNSB_IJSE_llEEES12_EEESN_S25_NS1V_6fusion15FusionCallbacksIS1Z_NS26_17LinearCombinationISN_fSN_fLNS_15FloatRoundStyleE2EEES20_S23_JEEENSA_5SM1004TMEM4LOAD26SM100_TMEM_LOAD_32dp32b64xENSA_13SM90_TMA_LOADENS1B_INS1C_ILi2ELi4ELi3EEES1F_NS10_INSB_IJS1H_SI_EEENSB_IJSI_SE_EEEEEEENSA_39AutoVectorizingCopyWithAssumedAlignmentILi128EEENSA_14SM90_TMA_STOREES2L_S2N_S2N_EEEvvEEEEvNT_6ParamsE)
	.align		4
        /*000c*/ 	.word	index@(__assertfail)
	.align		4
        /*0010*/ 	.word	0x00000000
	.align		4
        /*0014*/ 	.word	0xfffffffe
	.align		4
        /*0018*/ 	.word	0x00000000
	.align		4
        /*001c*/ 	.word	0xfffffffd
	.align		4
        /*0020*/ 	.word	0x00000000
	.align		4
        /*0024*/ 	.word	0xfffffffc


//--------------------- .nv.constant4             --------------------------
	.section	.nv.constant4,"a",@progbits
	.align	8
	.align		8
.nv.constant4:
        /*0000*/ 	.dword	__assertfail
	.align		8
        /*0008*/ 	.dword	__unnamed_1
	.align		8
        /*0010*/ 	.dword	__unnamed_2
	.align		8
        /*0018*/ 	.dword	_ZN39_INTERNAL_614bd4f1_4_k_cu_ad3b7315_30234cuda3std3__45__cpo5beginE
	.align		8
        /*0020*/ 	.dword	_ZN39_INTERNAL_614bd4f1_4_k_cu_ad3b7315_30234cuda3std3__45__cpo3endE
	.align		8
        /*0028*/ 	.dword	_ZN39_INTERNAL_614bd4f1_4_k_cu_ad3b7315_30234cuda3std3__45__cpo6cbeginE
	.align		8
        /*0030*/ 	.dword	_ZN39_INTERNAL_614bd4f1_4_k_cu_ad3b7315_30234cuda3std3__45__cpo4cendE
	.align		8
        /*0038*/ 	.dword	_ZN39_INTERNAL_614bd4f1_4_k_cu_ad3b7315_30234cuda3std3__441_GLOBAL__N__614bd4f1_4_k_cu_ad3b7315_30236ignoreE
	.align		8
        /*0040*/ 	.dword	_ZN39_INTERNAL_614bd4f1_4_k_cu_ad3b7315_30234cuda3std3__419piecewise_constructE
	.align		8
        /*0048*/ 	.dword	_ZN39_INTERNAL_614bd4f1_4_k_cu_ad3b7315_30234cuda3std3__48in_placeE
	.align		8
        /*0050*/ 	.dword	_ZN39_INTERNAL_614bd4f1_4_k_cu_ad3b7315_30234cuda3std6ranges3__45__cpo4swapE
	.align		8
        /*0058*/ 	.dword	_ZN39_INTERNAL_614bd4f1_4_k_cu_ad3b7315_30234cuda3std6ranges3__45__cpo9iter_moveE
	.align		8
        /*0060*/ 	.dword	_ZN39_INTERNAL_614bd4f1_4_k_cu_ad3b7315_30234cute7productE
	.align		8
        /*0068*/ 	.dword	_ZN39_INTERNAL_614bd4f1_4_k_cu_ad3b7315_30234cute1_E
	.align		8
        /*0070*/ 	.dword	$str$27
	.align		8
        /*0078*/ 	.dword	$str$28
	.align		8
        /*0080*/ 	.dword	$str$29
	.align		8
        /*0088*/ 	.dword	$str$30


//--------------------- .text._ZN7cutlass13device_kernelINS_4conv6kernel13ConvUniversalINS1_16ConvProblemShapeILNS1_8OperatorE2ELi2EEENS1_10collective14CollectiveConvINS1_47MainloopSm100TmaUmmaWarpSpecializedImplicitGemmILS5_2ELi41ELi2ELi1ELi2EN4cute5tupleIJNSA_1CILi2EEENSC_ILi1EEESE_EEEEENSB_IJNSC_ILi256EEENSB_IJNSC_ILi64EEEEEENSB_IJNSC_ILi32EEEEEEEEENS_12float_e4m3_tESN_NSA_8TiledMMAINSA_8MMA_AtomIJNSA_10MMA_TraitsINSA_25SM100_MMA_F8F6F4_2x1SM_SSEJSN_SN_fSH_SI_NSA_17integral_constantINSA_4UMMA5MajorELSU_1EEESV_NSS_INST_7ScaleInELSW_0EEESX_EEEEEENSA_6LayoutINSB_IJSE_SE_SE_EEENSB_IJNSC_ILi0EEES12_S12_EEEEENSB_IJNSA_10UnderscoreES15_S15_EEEEENS7_6detail27Sm100ImplicitGemmTileTraitsINSA_18SM100_TMA_2SM_LOADENSA_14ComposedLayoutINSA_7SwizzleILi3ELi4ELi3EEENSA_18smem_ptr_flag_bitsILi8EEENS10_INSB_IJNSC_ILi128EEENSC_ILi8EEEEEENSB_IJSE_S1G_EEEEEEEvEENS19_INSA_25SM100_TMA_2SM_LOAD_IM2COLENS1B_INS1C_ILi1ELi4ELi3EEES1F_NS10_INSB_IJSK_S1H_EEENSB_IJSE_SK_EEEEEEEvEEEENS_8epilogue10collective18CollectiveEpilogueINS1V_23Sm100TmaWarpSpecializedILi1ELi1ELi64ELb0ELb0EEEJNSB_IJS1G_SJ_SL_EEENSB_IJNS10_IS1G_SE_EENS10_ISI_SE_EEEEESN_NSB_IJlNSB_IJSE_llEEES12_EEESN_S25_NS1V_6fusion15FusionCallbacksIS1Z_NS26_17LinearCombinationISN_fSN_fLNS_15FloatRoundStyleE2EEES20_S23_JEEENSA_5SM1004TMEM4LOAD26SM100_TMEM_LOAD_32dp32b64xENSA_13SM90_TMA_LOADENS1B_INS1C_ILi2ELi4ELi3EEES1F_NS10_INSB_IJS1H_SI_EEENSB_IJSI_SE_EEEEEEENSA_39AutoVectorizingCopyWithAssumedAlignmentILi128EEENSA_14SM90_TMA_STOREES2L_S2N_S2N_EEEvvEEEEvNT_6ParamsE --------------------------
	.section	.text._ZN7cutlass13device_kernelINS_4conv6kernel13ConvUniversalINS1_16ConvProblemShapeILNS1_8OperatorE2ELi2EEENS1_10collective14CollectiveConvINS1_47MainloopSm100TmaUmmaWarpSpecializedImplicitGemmILS5_2ELi41ELi2ELi1ELi2EN4cute5tupleIJNSA_1CILi2EEENSC_ILi1EEESE_EEEEENSB_IJNSC_ILi256EEENSB_IJNSC_ILi64EEEEEENSB_IJNSC_ILi32EEEEEEEEENS_12float_e4m3_tESN_NSA_8TiledMMAINSA_8MMA_AtomIJNSA_10MMA_TraitsINSA_25SM100_MMA_F8F6F4_2x1SM_SSEJSN_SN_fSH_SI_NSA_17integral_constantINSA_4UMMA5MajorELSU_1EEESV_NSS_INST_7ScaleInELSW_0EEESX_EEEEEENSA_6LayoutINSB_IJSE_SE_SE_EEENSB_IJNSC_ILi0EEES12_S12_EEEEENSB_IJNSA_10UnderscoreES15_S15_EEEEENS7_6detail27Sm100ImplicitGemmTileTraitsINSA_18SM100_TMA_2SM_LOADENSA_14ComposedLayoutINSA_7SwizzleILi3ELi4ELi3EEENSA_18smem_ptr_flag_bitsILi8EEENS10_INSB_IJNSC_ILi128EEENSC_ILi8EEEEEENSB_IJSE_S1G_EEEEEEEvEENS19_INSA_25SM100_TMA_2SM_LOAD_IM2COLENS1B_INS1C_ILi1ELi4ELi3EEES1F_NS10_INSB_IJSK_S1H_EEENSB_IJSE_SK_EEEEEEEvEEEENS_8epilogue10collective18CollectiveEpilogueINS1V_23Sm100TmaWarpSpecializedILi1ELi1ELi64ELb0ELb0EEEJNSB_IJS1G_SJ_SL_EEENSB_IJNS10_IS1G_SE_EENS10_ISI_SE_EEEEESN_NSB_IJlNSB_IJSE_llEEES12_EEESN_S25_NS1V_6fusion15FusionCallbacksIS1Z_NS26_17LinearCombinationISN_fSN_fLNS_15FloatRoundStyleE2EEES20_S23_JEEENSA_5SM1004TMEM4LOAD26SM100_TMEM_LOAD_32dp32b64xENSA_13SM90_TMA_LOADENS1B_INS1C_ILi2ELi4ELi3EEES1F_NS10_INSB_IJS1H_SI_EEENSB_IJSI_SE_EEEEEEENSA_39AutoVectorizingCopyWithAssumedAlignmentILi128EEENSA_14SM90_TMA_STOREES2L_S2N_S2N_EEEvvEEEEvNT_6ParamsE,"ax",@progbits
	.align	128
.text._ZN7cutlass13device_kernelINS_4conv6kernel13ConvUniversalINS1_16ConvProblemShapeILNS1_8OperatorE2ELi2EEENS1_10collective14CollectiveConvINS1_47MainloopSm100TmaUmmaWarpSpecializedImplicitGemmILS5_2ELi41ELi2ELi1ELi2EN4cute5tupleIJNSA_1CILi2EEENSC_ILi1EEESE_EEEEENSB_IJNSC_ILi256EEENSB_IJNSC_ILi64EEEEEENSB_IJNSC_ILi32EEEEEEEEENS_12float_e4m3_tESN_NSA_8TiledMMAINSA_8MMA_AtomIJNSA_10MMA_TraitsINSA_25SM100_MMA_F8F6F4_2x1SM_SSEJSN_SN_fSH_SI_NSA_17integral_constantINSA_4UMMA5MajorELSU_1EEESV_NSS_INST_7ScaleInELSW_0EEESX_EEEEEENSA_6LayoutINSB_IJSE_SE_SE_EEENSB_IJNSC_ILi0EEES12_S12_EEEEENSB_IJNSA_10UnderscoreES15_S15_EEEEENS7_6detail27Sm100ImplicitGemmTileTraitsINSA_18SM100_TMA_2SM_LOADENSA_14ComposedLayoutINSA_7SwizzleILi3ELi4ELi3EEENSA_18smem_ptr_flag_bitsILi8EEENS10_INSB_IJNSC_ILi128EEENSC_ILi8EEEEEENSB_IJSE_S1G_EEEEEEEvEENS19_INSA_25SM100_TMA_2SM_LOAD_IM2COLENS1B_INS1C_ILi1ELi4ELi3EEES1F_NS10_INSB_IJSK_S1H_EEENSB_IJSE_SK_EEEEEEEvEEEENS_8epilogue10collective18CollectiveEpilogueINS1V_23Sm100TmaWarpSpecializedILi1ELi1ELi64ELb0ELb0EEEJNSB_IJS1G_SJ_SL_EEENSB_IJNS10_IS1G_SE_EENS10_ISI_SE_EEEEESN_NSB_IJlNSB_IJSE_llEEES12_EEESN_S25_NS1V_6fusion15FusionCallbacksIS1Z_NS26_17LinearCombinationISN_fSN_fLNS_15FloatRoundStyleE2EEES20_S23_JEEENSA_5SM1004TMEM4LOAD26SM100_TMEM_LOAD_32dp32b64xENSA_13SM90_TMA_LOADENS1B_INS1C_ILi2ELi4ELi3EEES1F_NS10_INSB_IJS1H_SI_EEENSB_IJSI_SE_EEEEEEENSA_39AutoVectorizingCopyWithAssumedAlignmentILi128EEENSA_14SM90_TMA_STOREES2L_S2N_S2N_EEEvvEEEEvNT_6ParamsE:
        .type           _ZN7cutlass13device_kernelINS_4conv6kernel13ConvUniversalINS1_16ConvProblemShapeILNS1_8OperatorE2ELi2EEENS1_10collective14CollectiveConvINS1_47MainloopSm100TmaUmmaWarpSpecializedImplicitGemmILS5_2ELi41ELi2ELi1ELi2EN4cute5tupleIJNSA_1CILi2EEENSC_ILi1EEESE_EEEEENSB_IJNSC_ILi256EEENSB_IJNSC_ILi64EEEEEENSB_IJNSC_ILi32EEEEEEEEENS_12float_e4m3_tESN_NSA_8TiledMMAINSA_8MMA_AtomIJNSA_10MMA_TraitsINSA_25SM100_MMA_F8F6F4_2x1SM_SSEJSN_SN_fSH_SI_NSA_17integral_constantINSA_4UMMA5MajorELSU_1EEESV_NSS_INST_7ScaleInELSW_0EEESX_EEEEEENSA_6LayoutINSB_IJSE_SE_SE_EEENSB_IJNSC_ILi0EEES12_S12_EEEEENSB_IJNSA_10UnderscoreES15_S15_EEEEENS7_6detail27Sm100ImplicitGemmTileTraitsINSA_18SM100_TMA_2SM_LOADENSA_14ComposedLayoutINSA_7SwizzleILi3ELi4ELi3EEENSA_18smem_ptr_flag_bitsILi8EEENS10_INSB_IJNSC_ILi128EEENSC_ILi8EEEEEENSB_IJSE_S1G_EEEEEEEvEENS19_INSA_25SM100_TMA_2SM_LOAD_IM2COLENS1B_INS1C_ILi1ELi4ELi3EEES1F_NS10_INSB_IJSK_S1H_EEENSB_IJSE_SK_EEEEEEEvEEEENS_8epilogue10collective18CollectiveEpilogueINS1V_23Sm100TmaWarpSpecializedILi1ELi1ELi64ELb0ELb0EEEJNSB_IJS1G_SJ_SL_EEENSB_IJNS10_IS1G_SE_EENS10_ISI_SE_EEEEESN_NSB_IJlNSB_IJSE_llEEES12_EEESN_S25_NS1V_6fusion15FusionCallbacksIS1Z_NS26_17LinearCombinationISN_fSN_fLNS_15FloatRoundStyleE2EEES20_S23_JEEENSA_5SM1004TMEM4LOAD26SM100_TMEM_LOAD_32dp32b64xENSA_13SM90_TMA_LOADENS1B_INS1C_ILi2ELi4ELi3EEES1F_NS10_INSB_IJS1H_SI_EEENSB_IJSI_SE_EEEEEEENSA_39AutoVectorizingCopyWithAssumedAlignmentILi128EEENSA_14SM90_TMA_STOREES2L_S2N_S2N_EEEvvEEEEvNT_6ParamsE,@function
        .size           _ZN7cutlass13device_kernelINS_4conv6kernel13ConvUniversalINS1_16ConvProblemShapeILNS1_8OperatorE2ELi2EEENS1_10collective14CollectiveConvINS1_47MainloopSm100TmaUmmaWarpSpecializedImplicitGemmILS5_2ELi41ELi2ELi1ELi2EN4cute5tupleIJNSA_1CILi2EEENSC_ILi1EEESE_EEEEENSB_IJNSC_ILi256EEENSB_IJNSC_ILi64EEEEEENSB_IJNSC_ILi32EEEEEEEEENS_12float_e4m3_tESN_NSA_8TiledMMAINSA_8MMA_AtomIJNSA_10MMA_TraitsINSA_25SM100_MMA_F8F6F4_2x1SM_SSEJSN_SN_fSH_SI_NSA_17integral_constantINSA_4UMMA5MajorELSU_1EEESV_NSS_INST_7ScaleInELSW_0EEESX_EEEEEENSA_6LayoutINSB_IJSE_SE_SE_EEENSB_IJNSC_ILi0EEES12_S12_EEEEENSB_IJNSA_10UnderscoreES15_S15_EEEEENS7_6detail27Sm100ImplicitGemmTileTraitsINSA_18SM100_TMA_2SM_LOADENSA_14ComposedLayoutINSA_7SwizzleILi3ELi4ELi3EEENSA_18smem_ptr_flag_bitsILi8EEENS10_INSB_IJNSC_ILi128EEENSC_ILi8EEEEEENSB_IJSE_S1G_EEEEEEEvEENS19_INSA_25SM100_TMA_2SM_LOAD_IM2COLENS1B_INS1C_ILi1ELi4ELi3EEES1F_NS10_INSB_IJSK_S1H_EEENSB_IJSE_SK_EEEEEEEvEEEENS_8epilogue10collective18CollectiveEpilogueINS1V_23Sm100TmaWarpSpecializedILi1ELi1ELi64ELb0ELb0EEEJNSB_IJS1G_SJ_SL_EEENSB_IJNS10_IS1G_SE_EENS10_ISI_SE_EEEEESN_NSB_IJlNSB_IJSE_llEEES12_EEESN_S25_NS1V_6fusion15FusionCallbacksIS1Z_NS26_17LinearCombinationISN_fSN_fLNS_15FloatRoundStyleE2EEES20_S23_JEEENSA_5SM1004TMEM4LOAD26SM100_TMEM_LOAD_32dp32b64xENSA_13SM90_TMA_LOADENS1B_INS1C_ILi2ELi4ELi3EEES1F_NS10_INSB_IJS1H_SI_EEENSB_IJSI_SE_EEEEEEENSA_39AutoVectorizingCopyWithAssumedAlignmentILi128EEENSA_14SM90_TMA_STOREES2L_S2N_S2N_EEEvvEEEEvNT_6ParamsE,(.L_x_253 - _ZN7cutlass13device_kernelINS_4conv6kernel13ConvUniversalINS1_16ConvProblemShapeILNS1_8OperatorE2ELi2EEENS1_10collective14CollectiveConvINS1_47MainloopSm100TmaUmmaWarpSpecializedImplicitGemmILS5_2ELi41ELi2ELi1ELi2EN4cute5tupleIJNSA_1CILi2EEENSC_ILi1EEESE_EEEEENSB_IJNSC_ILi256EEENSB_IJNSC_ILi64EEEEEENSB_IJNSC_ILi32EEEEEEEEENS_12float_e4m3_tESN_NSA_8TiledMMAINSA_8MMA_AtomIJNSA_10MMA_TraitsINSA_25SM100_MMA_F8F6F4_2x1SM_SSEJSN_SN_fSH_SI_NSA_17integral_constantINSA_4UMMA5MajorELSU_1EEESV_NSS_INST_7ScaleInELSW_0EEESX_EEEEEENSA_6LayoutINSB_IJSE_SE_SE_EEENSB_IJNSC_ILi0EEES12_S12_EEEEENSB_IJNSA_10UnderscoreES15_S15_EEEEENS7_6detail27Sm100ImplicitGemmTileTraitsINSA_18SM100_TMA_2SM_LOADENSA_14ComposedLayoutINSA_7SwizzleILi3ELi4ELi3EEENSA_18smem_ptr_flag_bitsILi8EEENS10_INSB_IJNSC_ILi128EEENSC_ILi8EEEEEENSB_IJSE_S1G_EEEEEEEvEENS19_INSA_25SM100_TMA_2SM_LOAD_IM2COLENS1B_INS1C_ILi1ELi4ELi3EEES1F_NS10_INSB_IJSK_S1H_EEENSB_IJSE_SK_EEEEEEEvEEEENS_8epilogue10collective18CollectiveEpilogueINS1V_23Sm100TmaWarpSpecializedILi1ELi1ELi64ELb0ELb0EEEJNSB_IJS1G_SJ_SL_EEENSB_IJNS10_IS1G_SE_EENS10_ISI_SE_EEEEESN_NSB_IJlNSB_IJSE_llEEES12_EEESN_S25_NS1V_6fusion15FusionCallbacksIS1Z_NS26_17LinearCombinationISN_fSN_fLNS_15FloatRoundStyleE2EEES20_S23_JEEENSA_5SM1004TMEM4LOAD26SM100_TMEM_LOAD_32dp32b64xENSA_13SM90_TMA_LOADENS1B_INS1C_ILi2ELi4ELi3EEES1F_NS10_INSB_IJS1H_SI_EEENSB_IJSI_SE_EEEEEEENSA_39AutoVectorizingCopyWithAssumedAlignmentILi128EEENSA_14SM90_TMA_STOREES2L_S2N_S2N_EEEvvEEEEvNT_6ParamsE)
        .other          _ZN7cutlass13device_kernelINS_4conv6kernel13ConvUniversalINS1_16ConvProblemShapeILNS1_8OperatorE2ELi2EEENS1_10collective14CollectiveConvINS1_47MainloopSm100TmaUmmaWarpSpecializedImplicitGemmILS5_2ELi41ELi2ELi1ELi2EN4cute5tupleIJNSA_1CILi2EEENSC_ILi1EEESE_EEEEENSB_IJNSC_ILi256EEENSB_IJNSC_ILi64EEEEEENSB_IJNSC_ILi32EEEEEEEEENS_12float_e4m3_tESN_NSA_8TiledMMAINSA_8MMA_AtomIJNSA_10MMA_TraitsINSA_25SM100_MMA_F8F6F4_2x1SM_SSEJSN_SN_fSH_SI_NSA_17integral_constantINSA_4UMMA5MajorELSU_1EEESV_NSS_INST_7ScaleInELSW_0EEESX_EEEEEENSA_6LayoutINSB_IJSE_SE_SE_EEENSB_IJNSC_ILi0EEES12_S12_EEEEENSB_IJNSA_10UnderscoreES15_S15_EEEEENS7_6detail27Sm100ImplicitGemmTileTraitsINSA_18SM100_TMA_2SM_LOADENSA_14ComposedLayoutINSA_7SwizzleILi3ELi4ELi3EEENSA_18smem_ptr_flag_bitsILi8EEENS10_INSB_IJNSC_ILi128EEENSC_ILi8EEEEEENSB_IJSE_S1G_EEEEEEEvEENS19_INSA_25SM100_TMA_2SM_LOAD_IM2COLENS1B_INS1C_ILi1ELi4ELi3EEES1F_NS10_INSB_IJSK_S1H_EEENSB_IJSE_SK_EEEEEEEvEEEENS_8epilogue10collective18CollectiveEpilogueINS1V_23Sm100TmaWarpSpecializedILi1ELi1ELi64ELb0ELb0EEEJNSB_IJS1G_SJ_SL_EEENSB_IJNS10_IS1G_SE_EENS10_ISI_SE_EEEEESN_NSB_IJlNSB_IJSE_llEEES12_EEESN_S25_NS1V_6fusion15FusionCallbacksIS1Z_NS26_17LinearCombinationISN_fSN_fLNS_15FloatRoundStyleE2EEES20_S23_JEEENSA_5SM1004TMEM4LOAD26SM100_TMEM_LOAD_32dp32b64xENSA_13SM90_TMA_LOADENS1B_INS1C_ILi2ELi4ELi3EEES1F_NS10_INSB_IJS1H_SI_EEENSB_IJSI_SE_EEEEEEENSA_39AutoVectorizingCopyWithAssumedAlignmentILi128EEENSA_14SM90_TMA_STOREES2L_S2N_S2N_EEEvvEEEEvNT_6ParamsE,@"STO_CUDA_ENTRY STV_DEFAULT"
_ZN7cutlass13device_kernelINS_4conv6kernel13ConvUniversalINS1_16ConvProblemShapeILNS1_8OperatorE2ELi2EEENS1_10collective14CollectiveConvINS1_47MainloopSm100TmaUmmaWarpSpecializedImplicitGemmILS5_2ELi41ELi2ELi1ELi2EN4cute5tupleIJNSA_1CILi2EEENSC_ILi1EEESE_EEEEENSB_IJNSC_ILi256EEENSB_IJNSC_ILi64EEEEEENSB_IJNSC_ILi32EEEEEEEEENS_12float_e4m3_tESN_NSA_8TiledMMAINSA_8MMA_AtomIJNSA_10MMA_TraitsINSA_25SM100_MMA_F8F6F4_2x1SM_SSEJSN_SN_fSH_SI_NSA_17integral_constantINSA_4UMMA5MajorELSU_1EEESV_NSS_INST_7ScaleInELSW_0EEESX_EEEEEENSA_6LayoutINSB_IJSE_SE_SE_EEENSB_IJNSC_ILi0EEES12_S12_EEEEENSB_IJNSA_10UnderscoreES15_S15_EEEEENS7_6detail27Sm100ImplicitGemmTileTraitsINSA_18SM100_TMA_2SM_LOADENSA_14ComposedLayoutINSA_7SwizzleILi3ELi4ELi3EEENSA_18smem_ptr_flag_bitsILi8EEENS10_INSB_IJNSC_ILi128EEENSC_ILi8EEEEEENSB_IJSE_S1G_EEEEEEEvEENS19_INSA_25SM100_TMA_2SM_LOAD_IM2COLENS1B_INS1C_ILi1ELi4ELi3EEES1F_NS10_INSB_IJSK_S1H_EEENSB_IJSE_SK_EEEEEEEvEEEENS_8epilogue10collective18CollectiveEpilogueINS1V_23Sm100TmaWarpSpecializedILi1ELi1ELi64ELb0ELb0EEEJNSB_IJS1G_SJ_SL_EEENSB_IJNS10_IS1G_SE_EENS10_ISI_SE_EEEEESN_NSB_IJlNSB_IJSE_llEEES12_EEESN_S25_NS1V_6fusion15FusionCallbacksIS1Z_NS26_17LinearCombinationISN_fSN_fLNS_15FloatRoundStyleE2EEES20_S23_JEEENSA_5SM1004TMEM4LOAD26SM100_TMEM_LOAD_32dp32b64xENSA_13SM90_TMA_LOADENS1B_INS1C_ILi2ELi4ELi3EEES1F_NS10_INSB_IJS1H_SI_EEENSB_IJSI_SE_EEEEEEENSA_39AutoVectorizingCopyWithAssumedAlignmentILi128EEENSA_14SM90_TMA_STOREES2L_S2N_S2N_EEEvvEEEEvNT_6ParamsE:
[----:B------:R-:W1:Y:S01]  /*0000*/  LDC R1, c[0x0][0x37c] ;  /* 0x0000df00ff017b82 */ /* 0x000e620000000800 */
[----:B------:R-:W2:Y:S01]  /*0010*/  S2R R131, SR_TID.X ;  /* 0x0000000000837919 */ /* 0x000ea20000002100 */
[----:B------:R-:W3:Y:S06]  /*0020*/  LDCU.64 UR8, c[0x0][0x890] ;  /* 0x00011200ff0877ac */ /* 0x000eec0008000a00 */
[----:B------:R-:W4:Y:S01]  /*0030*/  S2UR UR4, SR_CgaCtaId ;  /* 0x00000000000479c3 */ /* 0x000f220000008800 */
[----:B-1----:R-:W-:Y:S01]  /*0040*/  VIADD R1, R1, 0xfffffff8 ;  /* 0xfffffff801017836 */ /* 0x002fe20000000000 */
[----:B------:R-:W-:-:S02]  /*0050*/  PRMT R145, RZ, 0x7610, R145 ;  /* 0x00007610ff917816 */ /* 0x000fc40000000091 */
[----:B------:R-:W-:Y:S02]  /*0060*/  ELECT P1, URZ, PT ;  /* 0x0000000000ff782f */ /* 0x000fe40003820000 */
[----:B------:R-:W-:Y:S01]  /*0070*/  R2UR UR43, R1 ;  /* 0x00000000012b72ca */ /* 0x000fe200000e0000 */
[----:B---3--:R-:W-:-:S04]  /*0080*/  UISETP.NE.U32.AND UP0, UPT, UR8, URZ, UPT ;  /* 0x000000ff0800728c */ /* 0x008fc8000bf05070 */
[----:B------:R-:W-:Y:S02]  /*0090*/  UISETP.NE.AND.EX UP0, UPT, UR9, URZ, UPT, UP0 ;  /* 0x000000ff0900728c */ /* 0x000fe4000bf05300 */
[----:B----4-:R-:W-:Y:S02]  /*00a0*/  ULOP3.LUT UR28, UR4, 0x1, URZ, 0xc0, !UPT ;  /* 0x00000001041c7892 */ /* 0x010fe4000f8ec0ff */
[----:B------:R-:W-:Y:S01]  /*00b0*/  ULOP3.LUT UR27, UR4, 0x1, URZ, 0x3c, !UPT ;  /* 0x00000001041b7892 */ /* 0x000fe2000f8e3cff */
[----:B--2---:R-:W-:-:S05]  /*00c0*/  SHF.R.U32.HI R146, RZ, 0x5, R131 ;  /* 0x00000005ff927819 */ /* 0x004fca0000011683 */
[----:B------:R-:W1:Y:S02]  /*00d0*/  SHFL.IDX PT, R0, R146, RZ, 0x1f ;  /* 0x00001fff92007589 */ /* 0x000e6400000e0000 */
[----:B-1----:R-:W-:Y:S01]  /*00e0*/  R2UR UR18, R0 ;  /* 0x00000000001272ca */ /* 0x002fe200000e0000 */
[----:B------:R-:W-:-:S14]  /*00f0*/  BRA.U UP0, `(.L_x_0) ;  /* 0x0000000100307547 */ /* 0x000fdc000b800000 */
[----:B------:R-:W1:Y:S02]  /*0100*/  LDCU.64 UR4, c[0x0][0x888] ;  /* 0x00011100ff0477ac */ /* 0x000e640008000a00 */
[----:B-1----:R-:W-:-:S04]  /*0110*/  UISETP.NE.U32.AND UP0, UPT, UR4, URZ, UPT ;  /* 0x000000ff0400728c */ /* 0x002fc8000bf05070 */
[----:B------:R-:W-:-:S09]  /*0120*/  UISETP.NE.AND.EX UP0, UPT, UR5, URZ, UPT, UP0 ;  /* 0x000000ff0500728c */ /* 0x000fd2000bf05300 */
[----:B------:R-:W-:Y:S05]  /*0130*/  BRA.U !UP0, `(.L_x_1) ;  /* 0x0000000108147547 */ /* 0x000fea000b800000 */
[----:B------:R-:W1:Y:S01]  /*0140*/  LDC.64 R2, c[0x0][0x888] ;  /* 0x00022200ff027b82 */ /* 0x000e620000000a00 */
[----:B------:R-:W1:Y:S02]  /*0150*/  LDCU.64 UR4, c[0x0][0x358] ;  /* 0x00006b00ff0477ac */ /* 0x000e640008000a00 */
[----:B-1----:R1:W5:Y:S01]  /*0160*/  LDG.E R71, desc[UR4][R2.64] ;  /* 0x0000000402477981 */ /* 0x002362000c1e1900 */
[----:B------:R-:W-:Y:S01]  /*0170*/  HFMA2 R145, -RZ, RZ, 0, 5.9604644775390625e-08 ;  /* 0x00000001ff917431 */ /* 0x000fe200000001ff */
[----:B------:R-:W-:Y:S05]  /*0180*/  BRA `(.L_x_0) ;  /* 0x00000000000c7947 */ /* 0x000fea0003800000 */
.L_x_1:
[----:B------:R-:W1:Y:S01]  /*0190*/  LDCU UR4, c[0x0][0x880] ;  /* 0x00011000ff0477ac */ /* 0x000e620008000800 */
[----:B------:R-:W-:Y:S01]  /*01a0*/  HFMA2 R145, -RZ, RZ, 0, 5.9604644775390625e-08 ;  /* 0x00000001ff917431 */ /* 0x000fe200000001ff */
[----:B-1----:R-:W-:-:S07]  /*01b0*/  MOV R71, UR4 ;  /* 0x0000000400477c02 */ /* 0x002fce0008000f00 */
.L_x_0:
[----:B------:R-:W2:Y:S02]  /*01c0*/  LDCU.64 UR4, c[0x0][0x8b0] ;  /* 0x00011600ff0477ac */ /* 0x000ea40008000a00 */
[----:B--2---:R-:W-:-:S04]  /*01d0*/  UISETP.NE.U32.AND UP0, UPT, UR4, URZ, UPT ;  /* 0x000000ff0400728c */ /* 0x004fc8000bf05070 */
[----:B------:R-:W-:-:S09]  /*01e0*/  UISETP.NE.AND.EX UP0, UPT, UR5, URZ, UPT, UP0 ;  /* 0x000000ff0500728c */ /* 0x000fd2000bf05300 */
[----:B------:R-:W-:Y:S05]  /*01f0*/  BRA.U UP0, `(.L_x_2) ;  /* 0x0000000100287547 */ /* 0x000fea000b800000 */
[----:B------:R-:W2:Y:S02]  /*0200*/  LDCU.64 UR4, c[0x0][0x8a8] ;  /* 0x00011500ff0477ac */ /* 0x000ea40008000a00 */
[----:B--2---:R-:W-:-:S04]  /*0210*/  UISETP.NE.U32.AND UP0, UPT, UR4, URZ, UPT ;  /* 0x000000ff0400728c */ /* 0x004fc8000bf05070 */
[----:B------:R-:W-:-:S09]  /*0220*/  UISETP.NE.AND.EX UP0, UPT, UR5, URZ, UPT, UP0 ;  /* 0x000000ff0500728c */ /* 0x000fd2000bf05300 */
[----:B------:R-:W-:Y:S05]  /*0230*/  BRA.U !UP0, `(.L_x_3) ;  /* 0x0000000108107547 */ /* 0x000fea000b800000 */
[----:B-1----:R-:W1:Y:S01]  /*0240*/  LDC.64 R2, c[0x0][0x8a8] ;  /* 0x00022a00ff027b82 */ /* 0x002e620000000a00 */
[----:B------:R-:W1:Y:S02]  /*0250*/  LDCU.64 UR4, c[0x0][0x358] ;  /* 0x00006b00ff0477ac */ /* 0x000e640008000a00 */
[----:B-1----:R2:W5:Y:S01]  /*0260*/  LDG.E R70, desc[UR4][R2.64] ;  /* 0x0000000402467981 */ /* 0x002562000c1e1900 */
[----:B------:R-:W-:Y:S05]  /*0270*/  BRA `(.L_x_2) ;  /* 0x0000000000087947 */ /* 0x000fea0003800000 */
.L_x_3:
[----:B------:R-:W2:Y:S02]  /*0280*/  LDCU UR4, c[0x0][0x8a0] ;  /* 0x00011400ff0477ac */ /* 0x000ea40008000800 */
[----:B--2---:R-:W-:Y:S02]  /*0290*/  MOV R70, UR4 ;  /* 0x0000000400467c02 */ /* 0x004fe40008000f00 */
.L_x_2:
[----:B------:R-:W-:Y:S01]  /*02a0*/  IMAD.U32 R0, RZ, RZ, UR18 ;  /* 0x00000012ff007e24 */ /* 0x000fe2000f8e00ff */
[----:B------:R-:W-:Y:S04]  /*02b0*/  BSSY.RECONVERGENT B0, `(.L_x_4) ;  /* 0x000000c000007945 */ /* 0x000fe80003800200 */
[C---:B------:R-:W-:Y:S02]  /*02c0*/  ISETP.NE.OR P2, PT, R0.reuse, 0x1, !P1 ;  /* 0x000000010000780c */ /* 0x040fe40004f45670 */
[----:B------:R-:W-:-:S11]  /*02d0*/  ISETP.NE.OR P0, PT, R0, 0x3, !P1 ;  /* 0x000000030000780c */ /* 0x000fd60004f05670 */
[----:B------:R-:W-:Y:S05]  /*02e0*/  @P2 BRA `(.L_x_5) ;  /* 0x0000000000202947 */ /* 0x000fea0003800000 */
[----:B------:R-:W3:Y:S02]  /*02f0*/  LDCU.64 UR4, c[0x0][0x348] ;  /* 0x00006900ff0477ac */ /* 0x000ee40008000a00 */
[----:B---3--:R-:W-:Y:S02]  /*0300*/  UIADD3 UR6, UP1, UPT, UR4, 0x80, URZ ;  /* 0x0000008004067890 */ /* 0x008fe4000ff3e0ff */
[----:B------:R-:W-:Y:S02]  /*0310*/  UIADD3 UR4, UP0, UPT, UR4, 0x180, URZ ;  /* 0x0000018004047890 */ /* 0x000fe4000ff1e0ff */
[----:B------:R-:W-:Y:S02]  /*0320*/  UIADD3.X UR7, UPT, UPT, URZ, UR5, URZ, UP1, !UPT ;  /* 0x00000005ff077290 */ /* 0x000fe40008ffe4ff */
[----:B------:R-:W-:-:S07]  /*0330*/  UIADD3.X UR5, UPT, UPT, URZ, UR5, URZ, UP0, !UPT ;  /* 0x00000005ff057290 */ /* 0x000fce00087fe4ff */
[----:B------:R3:W-:Y:S02]  /*0340*/  UTMACCTL.PF [UR6] ;  /* 0x00000000060079b9 */ /* 0x0007e40008040000 */
[----:B------:R3:W-:Y:S02]  /*0350*/  UTMACCTL.PF [UR4] ;  /* 0x00000000040079b9 */ /* 0x0007e40008040000 */
[----:B---3--:R-:W-:Y:S01]  /*0360*/  NOP ;  /* 0x0000000000007918 */ /* 0x008fe20000000000 */
.L_x_5:
[----:B------:R-:W-:Y:S05]  /*0370*/  BSYNC.RECONVERGENT B0 ;  /* 0x0000000000007941 */ /* 0x000fea0003800200 */
.L_x_4:
[----:B------:R-:W-:Y:S04]  /*0380*/  BSSY.RECONVERGENT B0, `(.L_x_6) ;  /* 0x000000a000007945 */ /* 0x000fe80003800200 */
        /* <DEDUP_REMOVED lines=9> */
.L_x_7:
[----:B------:R-:W-:Y:S05]  /*0420*/  BSYNC.RECONVERGENT B0 ;  /* 0x0000000000007941 */ /* 0x000fea0003800200 */
.L_x_6:
[----:B------:R-:W3:Y:S01]  /*0430*/  LDCU.64 UR4, c[0x0][0x888] ;  /* 0x00011100ff0477ac */ /* 0x000ee20008000a00 */
[----:B------:R-:W-:Y:S02]  /*0440*/  UISETP.EQ.U32.AND UP2, UPT, UR8, URZ, UPT ;  /* 0x000000ff0800728c */ /* 0x000fe4000bf42070 */
[----:B------:R-:W-:Y:S02]  /*0450*/  UPLOP3.LUT UP3, UPT, UPT, UPT, UPT, 0x80, 0x8 ;  /* 0x000000000008789c */ /* 0x000fe40003f6f070 */
[----:B---3--:R-:W-:-:S04]  /*0460*/  UISETP.NE.U32.AND UP0, UPT, UR4, URZ, UPT ;  /* 0x000000ff0400728c */ /* 0x008fc8000bf05070 */
[----:B------:R-:W-:-:S04]  /*0470*/  UISETP.NE.AND.EX UP1, UPT, UR5, URZ, UPT, UP0 ;  /* 0x000000ff0500728c */ /* 0x000fc8000bf25300 */
[----:B------:R-:W-:-:S04]  /*0480*/  UISETP.EQ.OR.EX UP4, UPT, UR9, URZ, !UP1, UP2 ;  /* 0x000000ff0900728c */ /* 0x000fc8000cf82720 */
[----:B------:R-:W-:-:S06]  /*0490*/  UP2UR UR4, UPR, URZ, 0x10 ;  /* 0x00000010ff047883 */ /* 0x000fcc0008000000 */
[----:B------:R-:W-:Y:S01]  /*04a0*/  MOV R147, UR4 ;  /* 0x0000000400937c02 */ /* 0x000fe20008000f00 */
[----:B------:R-:W-:Y:S06]  /*04b0*/  BRA.U !UP4, `(.L_x_8) ;  /* 0x000000010c207547 */ /* 0x000fec000b800000 */
[----:B------:R-:W-:Y:S01]  /*04c0*/  UISETP.NE.U32.AND UP2, UPT, UR8, URZ, UPT ;  /* 0x000000ff0800728c */ /* 0x000fe2000bf45070 */
[----:B-----5:R-:W-:Y:S01]  /*04d0*/  FSETP.NEU.AND P0, PT, R71, RZ, PT ;  /* 0x000000ff4700720b */ /* 0x020fe20003f0d000 */
[----:B------:R-:W-:Y:S02]  /*04e0*/  USEL UR4, URZ, 0xffffffff, UP1 ;  /* 0xffffffffff047887 */ /* 0x000fe40008800000 */
[----:B------:R-:W-:-:S10]  /*04f0*/  UISETP.NE.AND.EX UP2, UPT, UR9, URZ, UPT, UP2 ;  /* 0x000000ff0900728c */ /* 0x000fd4000bf45320 */
[----:B------:R-:W-:Y:S01]  /*0500*/  VOTEU.ANY UP0, P0 ;  /* 0x0000000000ff7886 */ /* 0x000fe20000000100 */
[----:B------:R-:W-:-:S04]  /*0510*/  @!UP2 USEL UR4, URZ, 0xffffffff, UP0 ;  /* 0xffffffffff04a887 */ /* 0x000fc80008000000 */
[----:B------:R-:W-:-:S04]  /*0520*/  ULOP3.LUT UR4, UR4, 0x1, URZ, 0xc0, !UPT ;  /* 0x0000000104047892 */ /* 0x000fc8000f8ec0ff */
[----:B------:R-:W-:-:S11]  /*0530*/  UISETP.NE.U32.AND UP3, UPT, UR4, 0x1, UPT ;  /* 0x000000010400788c */ /* 0x000fd6000bf65070 */
.L_x_8:
[----:B------:R-:W3:Y:S01]  /*0540*/  SHFL.IDX PT, R0, R146, RZ, 0x1f ;  /* 0x00001fff92007589 */ /* 0x000ee200000e0000 */
[----:B------:R-:W-:Y:S02]  /*0550*/  UISETP.NE.AND UP5, UPT, UR18, 0x2, UPT ;  /* 0x000000021200788c */ /* 0x000fe4000bfa5270 */
[----:B------:R-:W-:Y:S02]  /*0560*/  UISETP.NE.AND UP0, UPT, UR18, 0x2, UPT ;  /* 0x000000021200788c */ /* 0x000fe4000bf05270 */
[----:B------:R-:W-:Y:S02]  /*0570*/  UISETP.NE.OR UP2, UPT, UR28, URZ, UP5 ;  /* 0x000000ff1c00728c */ /* 0x000fe4000af45670 */
[----:B------:R-:W-:-:S04]  /*0580*/  USEL UR51, URZ, 0x1, UP0 ;  /* 0x00000001ff337887 */ /* 0x000fc80008000000 */
[----:B------:R-:W-:Y:S02]  /*0590*/  PLOP3.LUT P3, PT, P1, PT, UP2, 0xae, 0xea ;  /* 0x0000000000ea781c */ /* 0x000fe40000f6f52e */
[----:B---3--:R-:W-:-:S13]  /*05a0*/  ISETP.NE.AND P0, PT, R0, RZ, PT ;  /* 0x000000ff0000720c */ /* 0x008fda0003f05270 */
[----:B------:R-:W-:Y:S05]  /*05b0*/  @P0 BRA `(.L_x_9) ;  /* 0x00000004007c0947 */ /* 0x000fea0003800000 */
[----:B------:R-:W-:Y:S01]  /*05c0*/  ELECT P0, URZ, PT ;  /* 0x0000000000ff782f */ /* 0x000fe20003800000 */
[----:B------:R-:W-:-:S12]  /*05d0*/  BSSY.RECONVERGENT B0, `(.L_x_9) ;  /* 0x000005d000007945 */ /* 0x000fd80003800200 */
[----:B------:R-:W-:Y:S05]  /*05e0*/  @!P0 BRA `(.L_x_10) ;  /* 0x00000004006c8947 */ /* 0x000fea0003800000 */
[----:B------:R-:W3:Y:S01]  /*05f0*/  S2UR UR5, SR_CgaCtaId ;  /* 0x00000000000579c3 */ /* 0x000ee20000008800 */
[----:B------:R-:W-:Y:S01]  /*0600*/  UMOV UR4, 0x400 ;  /* 0x0000040000047882 */ /* 0x000fe20000000000 */
[----:B------:R-:W-:Y:S02]  /*0610*/  UMOV UR6, 0x1 ;  /* 0x0000000100067882 */ /* 0x000fe40000000000 */
[----:B------:R-:W-:-:S04]  /*0620*/  UIADD3 UR6, UPT, UPT, -UR6, 0x100000, URZ ;  /* 0x0010000006067890 */ /* 0x000fc8000fffe1ff */
[----:B------:R-:W-:Y:S02]  /*0630*/  USHF.L.U32 UR7, UR6, 0xb, URZ ;  /* 0x0000000b06077899 */ /* 0x000fe400080006ff */
[----:B------:R-:W-:Y:S02]  /*0640*/  USHF.L.U32 UR6, UR6, 0x1, URZ ;  /* 0x0000000106067899 */ /* 0x000fe400080006ff */
[----:B---3--:R-:W-:Y:S01]  /*0650*/  ULEA UR4, UR5, UR4, 0x18 ;  /* 0x0000000405047291 */ /* 0x008fe2000f8ec0ff */
[----:B------:R-:W3:Y:S11]  /*0660*/  FENCE.VIEW.ASYNC.S ;  /* 0x00000000000073c6 */ /* 0x000ef60000000000 */
[----:B---3--:R3:W4:Y:S01]  /*0670*/  SYNCS.EXCH.64 URZ, [UR4], UR6 ;  /* 0x0000000604ff75b2 */ /* 0x0087220008000100 */
[----:B------:R3:W1:Y:S01]  /*0680*/  SYNCS.EXCH.64 URZ, [UR4+0x148], UR6 ;  /* 0x0001480604ff75b2 */ /* 0x0006620008000100 */
        /* <DEDUP_REMOVED lines=79> */
[----:B------:R3:W1:Y:S02]  /*0b80*/  SYNCS.EXCH.64 URZ, [UR4+0x288], UR6 ;  /* 0x0002880604ff75b2 */ /* 0x0006640008000100 */
[----:B---34-:R-:W-:Y:S01]  /*0b90*/  NOP ;  /* 0x0000000000007918 */ /* 0x018fe20000000000 */
.L_x_10:
[----:B------:R-:W-:Y:S05]  /*0ba0*/  BSYNC.RECONVERGENT B0 ;  /* 0x0000000000007941 */ /* 0x000fea0003800200 */
.L_x_9:
[----:B------:R-:W3:Y:S01]  /*0bb0*/  SHFL.IDX PT, R0, R146, RZ, 0x1f ;  /* 0x00001fff92007589 */ /* 0x000ee200000e0000 */
[----:B------:R-:W-:Y:S01]  /*0bc0*/  NOP ;  /* 0x0000000000007918 */ /* 0x000fe20000000000 */
[----:B---3--:R-:W-:-:S13]  /*0bd0*/  ISETP.NE.AND P0, PT, R0, 0x1, PT ;  /* 0x000000010000780c */ /* 0x008fda0003f05270 */
[----:B------:R-:W-:Y:S05]  /*0be0*/  @P0 BRA `(.L_x_11) ;  /* 0x0000000000400947 */ /* 0x000fea0003800000 */
[----:B------:R-:W3:Y:S01]  /*0bf0*/  S2UR UR5, SR_CgaCtaId ;  /* 0x00000000000579c3 */ /* 0x000ee20000008800 */
[----:B------:R-:W-:Y:S01]  /*0c00*/  UMOV UR4, 0x400 ;  /* 0x0000040000047882 */ /* 0x000fe20000000000 */
[----:B------:R-:W-:Y:S01]  /*0c10*/  UMOV UR8, 0x20 ;  /* 0x0000002000087882 */ /* 0x000fe20000000000 */
[----:B------:R-:W-:Y:S01]  /*0c20*/  UMOV UR6, 0x80 ;  /* 0x0000008000067882 */ /* 0x000fe20000000000 */
[----:B------:R-:W-:-:S04]  /*0c30*/  UIADD3 UR8, UPT, UPT, -UR8, 0x100000, URZ ;  /* 0x0010000008087890 */ /* 0x000fc8000fffe1ff */
[----:B------:R-:W-:Y:S02]  /*0c40*/  USHF.L.U32 UR9, UR8, 0xb, URZ ;  /* 0x0000000b08097899 */ /* 0x000fe400080006ff */
[----:B------:R-:W-:Y:S02]  /*0c50*/  USHF.L.U32 UR8, UR8, 0x1, URZ ;  /* 0x0000000108087899 */ /* 0x000fe400080006ff */
[----:B------:R-:W-:-:S04]  /*0c60*/  UIADD3 UR6, UPT, UPT, -UR6, 0x100000, URZ ;  /* 0x0010000006067890 */ /* 0x000fc8000fffe1ff */
[----:B------:R-:W-:Y:S02]  /*0c70*/  USHF.L.U32 UR7, UR6, 0xb, URZ ;  /* 0x0000000b06077899 */ /* 0x000fe400080006ff */
[----:B------:R-:W-:Y:S01]  /*0c80*/  USHF.L.U32 UR6, UR6, 0x1, URZ ;  /* 0x0000000106067899 */ /* 0x000fe200080006ff */
[----:B------:R-:W-:Y:S01]  /*0c90*/  ELECT P0, URZ, PT ;  /* 0x0000000000ff782f */ /* 0x000fe20003800000 */
[----:B---3--:R-:W-:Y:S01]  /*0ca0*/  ULEA UR4, UR5, UR4, 0x18 ;  /* 0x0000000405047291 */ /* 0x008fe2000f8ec0ff */
[----:B------:R-:W3:Y:S11]  /*0cb0*/  FENCE.VIEW.ASYNC.S ;  /* 0x00000000000073c6 */ /* 0x000ef60000000000 */
[----:B---3--:R3:W4:Y:S01]  /*0cc0*/  SYNCS.EXCH.64 URZ, [UR4+0x290], UR8 ;  /* 0x0002900804ff75b2 */ /* 0x0087220008000100 */
[----:B------:R3:W1:Y:S01]  /*0cd0*/  SYNCS.EXCH.64 URZ, [UR4+0x298], UR6 ;  /* 0x0002980604ff75b2 */ /* 0x0006620008000100 */
[----:B------:R-:W-:Y:S01]  /*0ce0*/  NOP ;  /* 0x0000000000007918 */ /* 0x000fe20000000000 */
.L_x_11:
[----:B------:R-:W2:Y:S01]  /*0cf0*/  SHFL.IDX PT, R0, R146, RZ, 0x1f ;  /* 0x00001fff92007589 */ /* 0x000ea200000e0000 */
[----:B------:R-:W-:Y:S01]  /*0d00*/  NOP ;  /* 0x0000000000007918 */ /* 0x000fe20000000000 */
[----:B--2---:R-:W-:-:S13]  /*0d10*/  ISETP.NE.AND P0, PT, R0, 0x3, PT ;  /* 0x000000030000780c */ /* 0x004fda0003f05270 */
[----:B------:R-:W-:Y:S05]  /*0d20*/  @P0 BRA `(.L_x_12) ;  /* 0x0000000000300947 */ /* 0x000fea0003800000 */
[----:B------:R-:W2:Y:S01]  /*0d30*/  S2UR UR5, SR_CgaCtaId ;  /* 0x00000000000579c3 */ /* 0x000ea20000008800 */
[----:B---3--:R-:W-:Y:S01]  /*0d40*/  UMOV UR4, 0x400 ;  /* 0x0000040000047882 */ /* 0x008fe20000000000 */
[----:B------:R-:W-:Y:S01]  /*0d50*/  UMOV UR6, 0x20 ;  /* 0x0000002000067882 */ /* 0x000fe20000000000 */
[----:B------:R-:W-:Y:S01]  /*0d60*/  ELECT P0, URZ, PT ;  /* 0x0000000000ff782f */ /* 0x000fe20003800000 */
[----:B------:R-:W-:-:S04]  /*0d70*/  UIADD3 UR6, UPT, UPT, -UR6, 0x100000, URZ ;  /* 0x0010000006067890 */ /* 0x000fc8000fffe1ff */
[----:B------:R-:W-:Y:S02]  /*0d80*/  USHF.L.U32 UR7, UR6, 0xb, URZ ;  /* 0x0000000b06077899 */ /* 0x000fe400080006ff */
[----:B------:R-:W-:Y:S02]  /*0d90*/  USHF.L.U32 UR6, UR6, 0x1, URZ ;  /* 0x0000000106067899 */ /* 0x000fe400080006ff */
[----:B--2---:R-:W-:Y:S01]  /*0da0*/  ULEA UR4, UR5, UR4, 0x18 ;  /* 0x0000000405047291 */ /* 0x004fe2000f8ec0ff */
[----:B------:R-:W2:Y:S11]  /*0db0*/  FENCE.VIEW.ASYNC.S ;  /* 0x00000000000073c6 */ /* 0x000eb60000000000 */
[----:B--2---:R2:W3:Y:S01]  /*0dc0*/  SYNCS.EXCH.64 URZ, [UR4+0x2a0], UR6 ;  /* 0x0002a00604ff75b2 */ /* 0x0044e20008000100 */
[----:B------:R2:W1:Y:S01]  /*0dd0*/  SYNCS.EXCH.64 URZ, [UR4+0x2a8], UR6 ;  /* 0x0002a80604ff75b2 */ /* 0x0004620008000100 */
[----:B------:R-:W-:Y:S01]  /*0de0*/  NOP ;  /* 0x0000000000007918 */ /* 0x000fe20000000000 */
.L_x_12:
[----:B------:R-:W4:Y:S01]  /*0df0*/  SHFL.IDX PT, R0, R146, RZ, 0x1f ;  /* 0x00001fff92007589 */ /* 0x000f2200000e0000 */
[----:B------:R-:W-:Y:S01]  /*0e00*/  NOP ;  /* 0x0000000000007918 */ /* 0x000fe20000000000 */
[----:B----4-:R-:W-:-:S13]  /*0e10*/  ISETP.NE.AND P0, PT, R0, 0x4, PT ;  /* 0x000000040000780c */ /* 0x010fda0003f05270 */
[----:B------:R-:W-:Y:S05]  /*0e20*/  @P0 BRA `(.L_x_13) ;  /* 0x0000000000440947 */ /* 0x000fea0003800000 */
[----:B------:R-:W4:Y:S01]  /*0e30*/  S2UR UR5, SR_CgaCtaId ;  /* 0x00000000000579c3 */ /* 0x000f220000008800 */
[----:B--23--:R-:W-:Y:S01]  /*0e40*/  UMOV UR4, 0x1e0 ;  /* 0x000001e000047882 */ /* 0x00cfe20000000000 */
[----:B------:R-:W-:Y:S01]  /*0e50*/  UMOV UR6, 0x400 ;  /* 0x0000040000067882 */ /* 0x000fe20000000000 */
[----:B------:R-:W-:Y:S01]  /*0e60*/  USEL UR4, UR4, 0x1a0, UP3 ;  /* 0x000001a004047887 */ /* 0x000fe20009800000 */
[----:B------:R-:W-:Y:S01]  /*0e70*/  UMOV UR8, 0x1 ;  /* 0x0000000100087882 */ /* 0x000fe20000000000 */
[----:B------:R-:W-:Y:S01]  /*0e80*/  ELECT P0, URZ, PT ;  /* 0x0000000000ff782f */ /* 0x000fe20003800000 */
[----:B------:R-:W-:-:S04]  /*0e90*/  UIADD3 UR8, UPT, UPT, -UR8, 0x100000, URZ ;  /* 0x0010000008087890 */ /* 0x000fc8000fffe1ff */
[----:B------:R-:W-:Y:S02]  /*0ea0*/  USHF.L.U32 UR9, UR8, 0xb, URZ ;  /* 0x0000000b08097899 */ /* 0x000fe400080006ff */
[----:B------:R-:W-:Y:S02]  /*0eb0*/  USHF.L.U32 UR8, UR8, 0x1, URZ ;  /* 0x0000000108087899 */ /* 0x000fe400080006ff */
[----:B----4-:R-:W-:Y:S02]  /*0ec0*/  ULEA UR6, UR5, UR6, 0x18 ;  /* 0x0000000605067291 */ /* 0x010fe4000f8ec0ff */
[----:B------:R-:W-:-:S04]  /*0ed0*/  UIADD3 UR4, UPT, UPT, -UR4, 0x100000, URZ ;  /* 0x0010000004047890 */ /* 0x000fc8000fffe1ff */
[----:B------:R-:W-:Y:S02]  /*0ee0*/  USHF.L.U32 UR5, UR4, 0xb, URZ ;  /* 0x0000000b04057899 */ /* 0x000fe400080006ff */
[----:B------:R-:W-:Y:S01]  /*0ef0*/  USHF.L.U32 UR4, UR4, 0x1, URZ ;  /* 0x0000000104047899 */ /* 0x000fe200080006ff */
[----:B------:R-:W2:Y:S03]  /*0f00*/  FENCE.VIEW.ASYNC.S ;  /* 0x00000000000073c6 */ /* 0x000ea60000000000 */
[----:B--2---:R4:W2:Y:S08]  /*0f10*/  SYNCS.EXCH.64 URZ, [UR6+0x2b0], UR8 ;  /* 0x0002b00806ff75b2 */ /* 0x0048b00008000100 */
[----:B------:R4:W3:Y:S02]  /*0f20*/  SYNCS.EXCH.64 URZ, [UR6+0x2b8], UR4 ;  /* 0x0002b80406ff75b2 */ /* 0x0008e40008000100 */
[----:B----4-:R-:W-:Y:S01]  /*0f30*/  NOP ;  /* 0x0000000000007918 */ /* 0x010fe20000000000 */
.L_x_13:
[----:B------:R-:W4:Y:S01]  /*0f40*/  SHFL.IDX PT, R0, R146, RZ, 0x1f ;  /* 0x00001fff92007589 */ /* 0x000f2200000e0000 */
[----:B------:R-:W-:Y:S01]  /*0f50*/  ISETP.NE.OR P1, PT, RZ, UR18, !P1 ;  /* 0x00000012ff007c0c */ /* 0x000fe2000cf25670 */
[----:B------:R-:W-:Y:S01]  /*0f60*/  NOP ;  /* 0x0000000000007918 */ /* 0x000fe20000000000 */
[----:B----4-:R-:W-:-:S13]  /*0f70*/  ISETP.NE.AND P0, PT, R0, 0x5, PT ;  /* 0x000000050000780c */ /* 0x010fda0003f05270 */
[----:B------:R-:W-:Y:S05]  /*0f80*/  @P0 BRA `(.L_x_14) ;  /* 0x0000000000480947 */ /* 0x000fea0003800000 */
[----:B------:R-:W4:Y:S01]  /*0f90*/  S2UR UR5, SR_CgaCtaId ;  /* 0x00000000000579c3 */ /* 0x000f220000008800 */
[----:B--23--:R-:W-:Y:S01]  /*0fa0*/  UMOV UR4, 0x400 ;  /* 0x0000040000047882 */ /* 0x00cfe20000000000 */
        /* <DEDUP_REMOVED lines=9> */
[----:B----4-:R-:W-:Y:S01]  /*1040*/  ULEA UR4, UR5, UR4, 0x18 ;  /* 0x0000000405047291 */ /* 0x010fe2000f8ec0ff */
[----:B------:R-:W2:Y:S11]  /*1050*/  FENCE.VIEW.ASYNC.S ;  /* 0x00000000000073c6 */ /* 0x000eb60000000000 */
[----:B--2---:R4:W2:Y:S01]  /*1060*/  SYNCS.EXCH.64 URZ, [UR4+0x2c0], UR6 ;  /* 0x0002c00604ff75b2 */ /* 0x0048a20008000100 */
[----:B------:R4:W3:Y:S01]  /*1070*/  SYNCS.EXCH.64 URZ, [UR4+0x2d0], UR8 ;  /* 0x0002d00804ff75b2 */ /* 0x0008e20008000100 */
[----:B------:R4:W1:Y:S01]  /*1080*/  SYNCS.EXCH.64 URZ, [UR4+0x2c8], UR6 ;  /* 0x0002c80604ff75b2 */ /* 0x0008620008000100 */
[----:B------:R4:W1:Y:S02]  /*1090*/  SYNCS.EXCH.64 URZ, [UR4+0x2d8], UR8 ;  /* 0x0002d80804ff75b2 */ /* 0x0008640008000100 */
[----:B----4-:R-:W-:Y:S01]  /*10a0*/  NOP ;  /* 0x0000000000007918 */ /* 0x010fe20000000000 */
.L_x_14:
[----:B--23--:R-:W2:Y:S01]  /*10b0*/  S2UR UR7, SR_CgaCtaId ;  /* 0x00000000000779c3 */ /* 0x00cea20000008800 */
[----:B------:R-:W-:Y:S01]  /*10c0*/  VOTEU.ALL UP0, P1 ;  /* 0x0000000000ff7886 */ /* 0x000fe20000800000 */
[----:B------:R-:W-:Y:S01]  /*10d0*/  UMOV UR4, 0x20 ;  /* 0x0000002000047882 */ /* 0x000fe20000000000 */
[----:B------:R-:W-:Y:S01]  /*10e0*/  NOP ;  /* 0x0000000000007918 */ /* 0x000fe20000000000 */
[----:B-1----:R-:W-:Y:S01]  /*10f0*/  LOP3.LUT R3, R131, 0x1f, RZ, 0xc0, !PT ;  /* 0x0000001f83037812 */ /* 0x002fe200078ec0ff */
[----:B------:R-:W-:Y:S01]  /*1100*/  UISETP.NE.AND UP4, UPT, UR18, URZ, UPT ;  /* 0x000000ff1200728c */ /* 0x000fe2000bf85270 */
[----:B------:R-:W-:Y:S01]  /*1110*/  @!UP0 UMOV UR6, 0x400 ;  /* 0x0000040000068882 */ /* 0x000fe20000000000 */
[----:B------:R-:W-:-:S04]  /*1120*/  @!UP0 UIADD3 UR4, UPT, UPT, -UR4, 0x100000, URZ ;  /* 0x0010000004048890 */ /* 0x000fc8000fffe1ff */
[----:B------:R-:W-:Y:S02]  /*1130*/  @!UP0 USHF.L.U32 UR5, UR4, 0xb, URZ ;  /* 0x0000000b04058899 */ /* 0x000fe400080006ff */
[----:B------:R-:W-:Y:S02]  /*1140*/  @!UP0 USHF.L.U32 UR4, UR4, 0x1, URZ ;  /* 0x0000000104048899 */ /* 0x000fe400080006ff */
[----:B--2---:R-:W-:Y:S01]  /*1150*/  @!UP0 ULEA UR6, UR7, UR6, 0x18 ;  /* 0x0000000607068291 */ /* 0x004fe2000f8ec0ff */
[----:B------:R-:W1:Y:S01]  /*1160*/  LDCU UR7, c[0x0][0x36c] ;  /* 0x00006d80ff0777ac */ /* 0x000e620008000800 */
[----:B------:R-:W-:Y:S01]  /*1170*/  VOTEU.ALL UP0, P1 ;  /* 0x0000000000ff7886 */ /* 0x000fe20000800000 */
[----:B------:R-:W2:Y:S09]  /*1180*/  FENCE.VIEW.ASYNC.S ;  /* 0x00000000000073c6 */ /* 0x000eb20000000000 */
[----:B--2---:R2:W3:Y:S01]  /*1190*/  @!UP0 SYNCS.EXCH.64 URZ, [UR6+0x2e0], UR4 ;  /* 0x0002e00406ff85b2 */ /* 0x0044e20008000100 */
[----:B-1----:R-:W-:-:S09]  /*11a0*/  UISETP.EQ.U32.AND UP6, UPT, UR7, 0x1, UPT ;  /* 0x000000010700788c */ /* 0x002fd2000bfc2070 */
[----:B--2---:R-:W-:Y:S05]  /*11b0*/  BRA.U !UP6, `(.L_x_15) ;  /* 0x000000010e087547 */ /* 0x004fea000b800000 */
[----:B---3--:R-:W-:Y:S01]  /*11c0*/  UCGABAR_ARV ;  /* 0x00000000000079c7 */ /* 0x008fe20008000000 */
[----:B------:R-:W-:Y:S05]  /*11d0*/  BRA `(.L_x_16) ;  /* 0x0000000000047947 */ /* 0x000fea0003800000 */
.L_x_15:
[----:B---3--:R-:W-:Y:S01]  /*11e0*/  NOP ;  /* 0x0000000000007918 */ /* 0x008fe20000000000 */
.L_x_16:
[----:B------:R-:W1:Y:S01]  /*11f0*/  S2UR UR20, SR_CTAID.X ;  /* 0x00000000001479c3 */ /* 0x000e620000002500 */
[----:B------:R-:W-:-:S05]  /*1200*/  CS2R.32 R2, SR_CgaSize ;  /* 0x0000000000027805 */ /* 0x000fca0000008a00 */
[----:B------:R-:W-:-:S05]  /*1210*/  IMAD R2, R2, -0xa0, RZ ;  /* 0xffffff6002027824 */ /* 0x000fca00078e02ff */
[----:B------:R-:W-:-:S14]  /*1220*/  R2UR UR5, R2 ;  /* 0x00000000020572ca */ /* 0x000fdc00000e0000 */
[----:B------:R-:W2:Y:S01]  /*1230*/  LDCU UR5, c[0x0][UR5+0x2b0] ;  /* 0x00005600050577ac */ /* 0x000ea20008000800 */
[----:B------:R-:W-:-:S05]  /*1240*/  CS2R.32 R2, SR_CgaSize ;  /* 0x0000000000027805 */ /* 0x000fca0000008a00 */
[----:B------:R-:W-:-:S05]  /*1250*/  IMAD R2, R2, -0xa0, RZ ;  /* 0xffffff6002027824 */ /* 0x000fca00078e02ff */
[----:B------:R-:W-:-:S14]  /*1260*/  R2UR UR4, R2 ;  /* 0x00000000020472ca */ /* 0x000fdc00000e0000 */
[----:B------:R-:W3:Y:S01]  /*1270*/  LDCU UR4, c[0x0][UR4+0x2b4] ;  /* 0x00005680040477ac */ /* 0x000ee20008000800 */
[----:B------:R-:W4:Y:S01]  /*1280*/  S2UR UR26, SR_CTAID.Y ;  /* 0x00000000001a79c3 */ /* 0x000f220000002600 */
[----:B------:R-:W-:-:S05]  /*1290*/  CS2R.32 R2, SR_CgaSize ;  /* 0x0000000000027805 */ /* 0x000fca0000008a00 */
[----:B------:R-:W-:-:S05]  /*12a0*/  IMAD R2, R2, -0xa0, RZ ;  /* 0xffffff6002027824 */ /* 0x000fca00078e02ff */
[----:B------:R-:W-:-:S14]  /*12b0*/  R2UR UR62, R2 ;  /* 0x00000000023e72ca */ /* 0x000fdc00000e0000 */
[----:B------:R-:W3:Y:S01]  /*12c0*/  LDCU UR62, c[0x0][UR62+0x2a0] ;  /* 0x000054003e3e77ac */ /* 0x000ee20008000800 */
[----:B------:R-:W-:-:S05]  /*12d0*/  CS2R.32 R2, SR_CgaSize ;  /* 0x0000000000027805 */ /* 0x000fca0000008a00 */
[----:B------:R-:W-:-:S05]  /*12e0*/  IMAD R2, R2, -0xa0, RZ ;  /* 0xffffff6002027824 */ /* 0x000fca00078e02ff */
[----:B------:R-:W-:-:S14]  /*12f0*/  R2UR UR63, R2 ;  /* 0x00000000023f72ca */ /* 0x000fdc00000e0000 */
[----:B------:R-:W3:Y:S01]  /*1300*/  LDCU UR63, c[0x0][UR63+0x2a4] ;  /* 0x000054803f3f77ac */ /* 0x000ee20008000800 */
[----:B------:R-:W3:Y:S01]  /*1310*/  LDCU UR19, c[0x0][0xb24] ;  /* 0x00016480ff1377ac */ /* 0x000ee20008000800 */
[----:B------:R-:W3:Y:S01]  /*1320*/  LDCU UR39, c[0x0][0xb24] ;  /* 0x00016480ff2777ac */ /* 0x000ee20008000800 */
[----:B-1----:R-:W-:Y:S01]  /*1330*/  I2FP.F32.U32 R2, UR20 ;  /* 0x0000001400027c45 */ /* 0x002fe20008201000 */
[----:B------:R-:W1:Y:S04]  /*1340*/  LDCU UR23, c[0x0][0xb30] ;  /* 0x00016600ff1777ac */ /* 0x000e680008000800 */
[----:B--2---:R-:W-:Y:S01]  /*1350*/  FMUL R2, R2, UR5 ;  /* 0x0000000502027c20 */ /* 0x004fe20008400000 */
[----:B----4-:R-:W-:-:S05]  /*1360*/  I2FP.F32.U32 R0, UR26 ;  /* 0x0000001a00007c45 */ /* 0x010fca0008201000 */
[----:B------:R-:W2:Y:S01]  /*1370*/  F2I.U32.TRUNC.NTZ R2, R2 ;  /* 0x0000000200027305 */ /* 0x000ea2000020f000 */
[----:B---3--:R-:W-:-:S07]  /*1380*/  FMUL R0, R0, UR4 ;  /* 0x0000000400007c20 */ /* 0x008fce0008400000 */
[----:B------:R-:W3:Y:S01]  /*1390*/  F2I.U32.TRUNC.NTZ R0, R0 ;  /* 0x0000000000007305 */ /* 0x000ee2000020f000 */
[----:B--2---:R-:W-:Y:S02]  /*13a0*/  R2UR UR4, R2 ;  /* 0x00000000020472ca */ /* 0x004fe400000e0000 */
[----:B------:R-:W-:Y:S02]  /*13b0*/  PRMT R2, RZ, 0x7610, R2 ;  /* 0x00007610ff027816 */ /* 0x000fe40000000002 */
[----:B---3--:R-:W-:Y:S02]  /*13c0*/  R2UR UR6, R0 ;  /* 0x00000000000672ca */ /* 0x008fe400000e0000 */
[----:B------:R-:W-:-:S07]  /*13d0*/  PRMT R0, RZ, 0x7610, R0 ;  /* 0x00007610ff007816 */ /* 0x000fce0000000000 */
[----:B------:R-:W-:-:S04]  /*13e0*/  UIADD3 UR5, UPT, UPT, -UR4, URZ, URZ ;  /* 0x000000ff04057290 */ /* 0x000fc8000fffe1ff */
[----:B------:R-:W-:Y:S02]  /*13f0*/  UIMAD UR62, UR62, UR5, UR20 ;  /* 0x000000053e3e72a4 */ /* 0x000fe4000f8e0214 */
[----:B------:R-:W-:-:S04]  /*1400*/  UIADD3 UR4, UPT, UPT, -UR6, URZ, URZ ;  /* 0x000000ff06047290 */ /* 0x000fc8000fffe1ff */
[----:B------:R-:W-:Y:S01]  /*1410*/  UIMAD UR63, UR63, UR4, UR26 ;  /* 0x000000043f3f72a4 */ /* 0x000fe2000f8e021a */
[----:B-1----:R-:W-:Y:S11]  /*1420*/  BRA.U UP4, `(.L_x_17) ;  /* 0x0000000104287547 */ /* 0x002ff6000b800000 */
[----:B------:R-:W-:Y:S02]  /*1430*/  UISETP.NE.AND UP0, UPT, UR63, URZ, UPT ;  /* 0x000000ff3f00728c */ /* 0x000fe4000bf05270 */
[----:B------:R-:W-:Y:S02]  /*1440*/  ULOP3.LUT UR4, UR62, 0xfffffffe, URZ, 0xc0, !UPT ;  /* 0xfffffffe3e047892 */ /* 0x000fe4000f8ec0ff */
[----:B------:R-:W-:Y:S01]  /*1450*/  UISETP.LT.U32.OR UP0, UPT, UR62, 0x2, !UP0 ;  /* 0x000000023e00788c */ /* 0x000fe2000c701470 */
[----:B------:R-:W-:-:S03]  /*1460*/  UMOV UR7, 0x3 ;  /* 0x0000000300077882 */ /* 0x000fc60000000000 */
[----:B------:R-:W-:Y:S02]  /*1470*/  USEL UR6, URZ, 0x1, !UP0 ;  /* 0x00000001ff067887 */ /* 0x000fe4000c000000 */
[----:B------:R-:W-:Y:S02]  /*1480*/  USEL UR5, URZ, 0x2, !UP0 ;  /* 0x00000002ff057887 */ /* 0x000fe4000c000000 */
[----:B------:R-:W-:Y:S02]  /*1490*/  USHF.L.U32 UR4, UR7, UR4, URZ ;  /* 0x0000000407047299 */ /* 0x000fe400080006ff */
[----:B------:R-:W-:-:S04]  /*14a0*/  UIADD3 UR5, UPT, UPT, UR6, UR5, URZ ;  /* 0x0000000506057290 */ /* 0x000fc8000fffe0ff */
[----:B------:R-:W-:Y:S02]  /*14b0*/  MOV R0, UR4 ;  /* 0x0000000400007c02 */ /* 0x000fe40008000f00 */
[----:B------:R-:W-:-:S07]  /*14c0*/  MOV R2, UR5 ;  /* 0x0000000500027c02 */ /* 0x000fce0008000f00 */
.L_x_17:
[----:B------:R-:W1:Y:S01]  /*14d0*/  S2UR UR49, SR_CTAID.Z ;  /* 0x00000000003179c3 */ /* 0x000e620000002700 */
[----:B------:R-:W-:Y:S01]  /*14e0*/  UISETP.GE.AND UP0, UPT, UR19, 0x1, UPT ;  /* 0x000000011300788c */ /* 0x000fe2000bf06270 */
[----:B------:R-:W-:-:S08]  /*14f0*/  UMOV UR47, UR20 ;  /* 0x00000014002f7c82 */ /* 0x000fd00008000000 */
[----:B------:R-:W-:Y:S05]  /*1500*/  BRA.U !UP0, `(.L_x_18) ;  /* 0x0000000108d47547 */ /* 0x000fea000b800000 */
[----:B------:R-:W2:Y:S01]  /*1510*/  LDCU.128 UR12, c[0x0][0xb10] ;  /* 0x00016200ff0c77ac */ /* 0x000ea20008000c00 */
[----:B------:R-:W3:Y:S01]  /*1520*/  LDCU UR21, c[0x0][0xb0c] ;  /* 0x00016180ff1577ac */ /* 0x000ee20008000800 */
[----:B------:R-:W4:Y:S01]  /*1530*/  LDCU UR6, c[0x0][0x370] ;  /* 0x00006e00ff0677ac */ /* 0x000f220008000800 */
[----:B------:R-:W1:Y:S01]  /*1540*/  LDCU UR7, c[0x0][0x374] ;  /* 0x00006e80ff0777ac */ /* 0x000e620008000800 */
[----:B------:R-:W1:Y:S01]  /*1550*/  LDCU UR22, c[0x0][0xb20] ;  /* 0x00016400ff1677ac */ /* 0x000e620008000800 */
[----:B--2---:R-:W-:Y:S02]  /*1560*/  UIMAD.WIDE.U32 UR4, UR20, UR12, URZ ;  /* 0x0000000c140472a5 */ /* 0x004fe4000f8e00ff */
[----:B---3--:R-:W-:Y:S01]  /*1570*/  UISETP.NE.AND UP0, UPT, UR21, 0x1, UPT ;  /* 0x000000011500788c */ /* 0x008fe2000bf05270 */
[----:B------:R-:W2:Y:S01]  /*1580*/  LDCU.64 UR8, c[0x0][0xb28] ;  /* 0x00016500ff0877ac */ /* 0x000ea20008000a00 */
[----:B----4-:R-:W-:-:S03]  /*1590*/  UIMAD.WIDE.U32 UR10, UR6, UR12, URZ ;  /* 0x0000000c060a72a5 */ /* 0x010fc6000f8e00ff */
[----:B------:R-:W-:Y:S01]  /*15a0*/  UMOV UR4, UR5 ;  /* 0x0000000500047c82 */ /* 0x000fe20008000000 */
[----:B------:R-:W-:Y:S02]  /*15b0*/  UISETP.NE.AND UP2, UPT, UR19, 0x1, UPT ;  /* 0x000000011300788c */ /* 0x000fe4000bf45270 */
[----:B------:R-:W-:Y:S01]  /*15c0*/  USHF.R.U32.HI UR4, URZ, UR13, UR4 ;  /* 0x0000000dff047299 */ /* 0x000fe20008011604 */
[----:B------:R-:W-:Y:S01]  /*15d0*/  UMOV UR10, UR11 ;  /* 0x0000000b000a7c82 */ /* 0x000fe20008000000 */
[----:B------:R-:W-:Y:S02]  /*15e0*/  UIMAD.WIDE.U32 UR16, UR26, UR15, URZ ;  /* 0x0000000f1a1072a5 */ /* 0x000fe4000f8e00ff */
[----:B------:R-:W-:Y:S02]  /*15f0*/  USEL UR5, UR20, UR4, !UP0 ;  /* 0x0000000414057287 */ /* 0x000fe4000c000000 */
[----:B------:R-:W-:Y:S02]  /*1600*/  @UP0 USHF.R.U32.HI UR6, URZ, UR13, UR10 ;  /* 0x0000000dff060299 */ /* 0x000fe4000801160a */
[----:B------:R-:W-:-:S02]  /*1610*/  UISETP.NE.AND UP0, UPT, UR14, 0x1, UPT ;  /* 0x000000010e00788c */ /* 0x000fc4000bf05270 */
[----:B-1----:R-:W-:Y:S02]  /*1620*/  UIMAD.WIDE.U32 UR10, UR7, UR15, URZ ;  /* 0x0000000f070a72a5 */ /* 0x002fe4000f8e00ff */
[----:B--2---:R-:W-:Y:S01]  /*1630*/  UIMAD.WIDE.U32 UR12, UR6, UR8, URZ ;  /* 0x00000008060c72a5 */ /* 0x004fe2000f8e00ff */
[----:B------:R-:W-:Y:S01]  /*1640*/  UMOV UR4, UR17 ;  /* 0x0000001100047c82 */ /* 0x000fe20008000000 */
[----:B------:R-:W-:-:S03]  /*1650*/  UIADD3 UR47, UPT, UPT, -UR5, URZ, URZ ;  /* 0x000000ff052f7290 */ /* 0x000fc6000fffe1ff */
[----:B------:R-:W-:Y:S01]  /*1660*/  UMOV UR10, UR11 ;  /* 0x0000000b000a7c82 */ /* 0x000fe20008000000 */
[----:B------:R-:W-:Y:S02]  /*1670*/  USHF.R.U32.HI UR4, URZ, UR22, UR4 ;  /* 0x00000016ff047299 */ /* 0x000fe40008011604 */
[----:B------:R-:W-:Y:S01]  /*1680*/  @UP0 USHF.R.U32.HI UR7, URZ, UR22, UR10 ;  /* 0x00000016ff070299 */ /* 0x000fe2000801160a */
[----:B------:R-:W-:Y:S01]  /*1690*/  UMOV UR12, UR13 ;  /* 0x0000000d000c7c82 */ /* 0x000fe20008000000 */
[----:B------:R-:W-:Y:S02]  /*16a0*/  USEL UR4, UR26, UR4, !UP0 ;  /* 0x000000041a047287 */ /* 0x000fe4000c000000 */
[----:B------:R-:W-:Y:S02]  /*16b0*/  UIMAD.WIDE.U32 UR10, UR7, UR8, URZ ;  /* 0x00000008070a72a5 */ /* 0x000fe4000f8e00ff */
[----:B------:R-:W-:Y:S02]  /*16c0*/  @UP2 USHF.R.U32.HI UR6, URZ, UR9, UR12 ;  /* 0x00000009ff062299 */ /* 0x000fe4000801160c */
[----:B------:R-:W-:-:S02]  /*16d0*/  UIMAD.WIDE.U32 UR12, UR4, UR8, URZ ;  /* 0x00000008040c72a5 */ /* 0x000fc4000f8e00ff */
[----:B------:R-:W-:Y:S01]  /*16e0*/  UIMAD UR47, UR21, UR47, UR20 ;  /* 0x0000002f152f72a4 */ /* 0x000fe2000f8e0214 */
[----:B------:R-:W-:Y:S02]  /*16f0*/  UMOV UR10, UR11 ;  /* 0x0000000b000a7c82 */ /* 0x000fe40008000000 */
[----:B------:R-:W-:Y:S02]  /*1700*/  @UP2 USHF.R.U32.HI UR7, URZ, UR9, UR10 ;  /* 0x00000009ff072299 */ /* 0x000fe4000801160a */
[----:B------:R-:W-:Y:S02]  /*1710*/  UIMAD UR10, UR6, UR19, URZ ;  /* 0x00000013060a72a4 */ /* 0x000fe4000f8e02ff */
[----:B------:R-:W-:-:S04]  /*1720*/  UIMAD UR7, UR7, UR19, URZ ;  /* 0x00000013070772a4 */ /* 0x000fc8000f8e02ff */
[----:B------:R-:W-:-:S03]  /*1730*/  UISETP.GE.AND UP0, UPT, UR4, UR7, UPT ;  /* 0x000000070400728c */ /* 0x000fc6000bf06270 */
[----:B------:R-:W-:Y:S01]  /*1740*/  UMOV UR7, UR13 ;  /* 0x0000000d00077c82 */ /* 0x000fe20008000000 */
[----:B------:R-:W-:Y:S02]  /*1750*/  UISETP.GE.OR UP0, UPT, UR5, UR10, UP0 ;  /* 0x0000000a0500728c */ /* 0x000fe40008706670 */
[----:B------:R-:W-:Y:S02]  /*1760*/  UIMAD.WIDE.U32 UR10, UR5, UR8, URZ ;  /* 0x00000008050a72a5 */ /* 0x000fe4000f8e00ff */
[----:B------:R-:W-:Y:S02]  /*1770*/  USHF.R.U32.HI UR7, URZ, UR9, UR7 ;  /* 0x00000009ff077299 */ /* 0x000fe40008011607 */
[----:B------:R-:W-:Y:S02]  /*1780*/  UIADD3 UR10, UPT, UPT, -UR4, URZ, URZ ;  /* 0x000000ff040a7290 */ /* 0x000fe4000fffe1ff */
[----:B------:R-:W-:Y:S02]  /*1790*/  USEL UR7, UR4, UR7, !UP2 ;  /* 0x0000000704077287 */ /* 0x000fe4000d000000 */
[----:B------:R-:W-:Y:S01]  /*17a0*/  UIMAD UR10, UR14, UR10, UR26 ;  /* 0x0000000a0e0a72a4 */ /* 0x000fe2000f8e021a */
[----:B------:R-:W-:-:S02]  /*17b0*/  @!UP0 UMOV UR8, UR11 ;  /* 0x0000000b00088c82 */ /* 0x000fc40008000000 */
[----:B------:R-:W-:Y:S02]  /*17c0*/  @!UP0 USHF.R.U32.HI UR8, URZ, UR9, UR8 ;  /* 0x00000009ff088299 */ /* 0x000fe40008011608 */
[----:B------:R-:W-:Y:S02]  /*17d0*/  UIADD3 UR9, UPT, UPT, -UR7, URZ, URZ ;  /* 0x000000ff07097290 */ /* 0x000fe4000fffe1ff */
[----:B------:R-:W-:Y:S02]  /*17e0*/  @!UP0 USEL UR8, UR5, UR8, !UP2 ;  /* 0x0000000805088287 */ /* 0x000fe4000d000000 */
[----:B------:R-:W-:Y:S02]  /*17f0*/  UIMAD UR9, UR19, UR9, UR4 ;  /* 0x00000009130972a4 */ /* 0x000fe4000f8e0204 */
[----:B------:R-:W-:Y:S02]  /*1800*/  @!UP0 UIADD3 UR7, UPT, UPT, UR7, -UR8, URZ ;  /* 0x8000000807078290 */ /* 0x000fe4000fffe0ff */
[----:B------:R-:W-:-:S02]  /*1810*/  @!UP0 UIMAD UR6, UR9, UR6, UR8 ;  /* 0x00000006090682a4 */ /* 0x000fc4000f8e0208 */
[----:B------:R-:W-:-:S04]  /*1820*/  @!UP0 UIMAD UR4, UR7, UR19, UR5 ;  /* 0x00000013070482a4 */ /* 0x000fc8000f8e0205 */
[----:B------:R-:W-:Y:S01]  /*1830*/  UIMAD UR26, UR4, UR14, UR10 ;  /* 0x0000000e041a72a4 */ /* 0x000fe2000f8e020a */
[----:B------:R-:W-:Y:S02]  /*1840*/  @!UP0 UMOV UR5, UR6 ;  /* 0x0000000600058c82 */ /* 0x000fe40008000000 */
[----:B------:R-:W-:-:S12]  /*1850*/  UIMAD UR47, UR5, UR21, UR47 ;  /* 0x00000015052f72a4 */ /* 0x000fd8000f8e022f */
.L_x_18:
[----:B------:R-:W-:-:S09]  /*1860*/  UISETP.NE.AND UP0, UPT, UR23, 0x1, UPT ;  /* 0x000000011700788c */ /* 0x000fd2000bf05270 */
[----:B------:R-:W-:Y:S05]  /*1870*/  BRA.U UP0, `(.L_x_19) ;  /* 0x0000000100407547 */ /* 0x000fea000b800000 */
[----:B------:R-:W2:Y:S01]  /*1880*/  LDCU.128 UR8, c[0x0][0xb10] ;  /* 0x00016200ff0877ac */ /* 0x000ea20008000c00 */
[----:B------:R-:W3:Y:S01]  /*1890*/  LDCU UR12, c[0x0][0xb0c] ;  /* 0x00016180ff0c77ac */ /* 0x000ee20008000800 */
[----:B------:R-:W4:Y:S01]  /*18a0*/  LDCU UR13, c[0x0][0xb20] ;  /* 0x00016400ff0d77ac */ /* 0x000f220008000800 */
[----:B--2---:R-:W-:Y:S02]  /*18b0*/  UIMAD.WIDE.U32 UR4, UR47, UR8, URZ ;  /* 0x000000082f0472a5 */ /* 0x004fe4000f8e00ff */
[----:B------:R-:W-:Y:S02]  /*18c0*/  UIMAD.WIDE.U32 UR6, UR26, UR11, URZ ;  /* 0x0000000b1a0672a5 */ /* 0x000fe4000f8e00ff */
[----:B---3--:R-:W-:Y:S02]  /*18d0*/  UISETP.NE.AND UP0, UPT, UR12, 0x1, UPT ;  /* 0x000000010c00788c */ /* 0x008fe4000bf05270 */
[----:B------:R-:W-:-:S03]  /*18e0*/  USHF.R.U32.HI UR5, URZ, UR9, UR5 ;  /* 0x00000009ff057299 */ /* 0x000fc60008011605 */
[----:B------:R-:W-:Y:S01]  /*18f0*/  UMOV UR4, UR7 ;  /* 0x0000000700047c82 */ /* 0x000fe20008000000 */
[----:B------:R-:W-:Y:S02]  /*1900*/  USEL UR5, UR47, UR5, !UP0 ;  /* 0x000000052f057287 */ /* 0x000fe4000c000000 */
[----:B------:R-:W-:Y:S02]  /*1910*/  UISETP.NE.AND UP0, UPT, UR10, 0x1, UPT ;  /* 0x000000010a00788c */ /* 0x000fe4000bf05270 */
[----:B----4-:R-:W-:-:S04]  /*1920*/  USHF.R.U32.HI UR4, URZ, UR13, UR4 ;  /* 0x0000000dff047299 */ /* 0x010fc80008011604 */
[----:B------:R-:W-:-:S04]  /*1930*/  USEL UR4, UR26, UR4, !UP0 ;  /* 0x000000041a047287 */ /* 0x000fc8000c000000 */
[----:B------:R-:W-:Y:S02]  /*1940*/  UIADD3 UR6, UPT, UPT, -UR4, UR5, URZ ;  /* 0x0000000504067290 */ /* 0x000fe4000fffe1ff */
[----:B------:R-:W-:Y:S02]  /*1950*/  UIADD3 UR4, UPT, UPT, UR4, -UR5, URZ ;  /* 0x8000000504047290 */ /* 0x000fe4000fffe0ff */
[----:B------:R-:W-:Y:S02]  /*1960*/  UIMAD UR26, UR6, UR10, UR26 ;  /* 0x0000000a061a72a4 */ /* 0x000fe4000f8e021a */
[----:B------:R-:W-:-:S12]  /*1970*/  UIMAD UR47, UR4, UR12, UR47 ;  /* 0x0000000c042f72a4 */ /* 0x000fd8000f8e022f */
.L_x_19:
[----:B------:R-:W-:Y:S05]  /*1980*/  BRA.U !UP6, `(.L_x_20) ;  /* 0x000000010e0c7547 */ /* 0x000fea000b800000 */
[----:B------:R-:W-:Y:S01]  /*1990*/  UCGABAR_WAIT ;  /* 0x0000000000007dc7 */ /* 0x000fe20008000000 */
[----:B------:R-:W-:Y:S01]  /*19a0*/  CCTL.IVALL ;  /* 0x00000000ff00798f */ /* 0x000fe20002000000 */
[----:B------:R-:W-:Y:S05]  /*19b0*/  BRA `(.L_x_21) ;  /* 0x0000000000047947 */ /* 0x000fea0003800000 */
.L_x_20:
[----:B------:R-:W-:Y:S06]  /*19c0*/  BAR.SYNC.DEFER_BLOCKING 0x0 ;  /* 0x0000000000007b1d */ /* 0x000fec0000010000 */
.L_x_21:
[----:B------:R-:W-:Y:S05]  /*19d0*/  BRA.U UP5, `(.L_x_22) ;  /* 0x0000003105407547 */ /* 0x000fea000b800000 */
[----:B------:R-:W2:Y:S01]  /*19e0*/  LDCU UR7, c[0x0][0x390] ;  /* 0x00007200ff0777ac */ /* 0x000ea20008000800 */
[----:B------:R-:W-:Y:S01]  /*19f0*/  PLOP3.LUT P1, PT, PT, PT, UP3, 0x80, 0x8 ;  /* 0x000000000008781c */ /* 0x000fe20003f2f038 */
[----:B------:R-:W-:Y:S01]  /*1a00*/  IMAD.MOV.U32 R2, RZ, RZ, RZ ;  /* 0x000000ffff027224 */ /* 0x000fe200078e00ff */
[----:B------:R-:W-:Y:S01]  /*1a10*/  ISETP.EQ.OR P2, PT, R3, RZ, P3 ;  /* 0x000000ff0300720c */ /* 0x000fe20001f42670 */
[----:B------:R-:W3:Y:S01]  /*1a20*/  LDCU UR6, c[0x0][0x5c0] ;  /* 0x0000b800ff0677ac */ /* 0x000ee20008000800 */
[----:B------:R-:W-:Y:S01]  /*1a30*/  PLOP3.LUT P1, PT, P1, PT, PT, 0x8, 0x80 ;  /* 0x000000000080781c */ /* 0x000fe20000f2e170 */
[----:B------:R-:W-:Y:S02]  /*1a40*/  UISETP.NE.AND UP0, UPT, UR18, URZ, UPT ;  /* 0x000000ff1200728c */ /* 0x000fe4000bf05270 */
[----:B------:R-:W-:Y:S02]  /*1a50*/  USHF.L.U32 UR8, UR20, 0x5, URZ ;  /* 0x0000000514087899 */ /* 0x000fe400080006ff */
[----:B------:R-:W-:Y:S01]  /*1a60*/  USEL UR38, UR51, 0x2, UP0 ;  /* 0x0000000233267887 */ /* 0x000fe20008000000 */
[----:B------:R-:W4:Y:S01]  /*1a70*/  LDCU UR50, c[0x0][0x370] ;  /* 0x00006e00ff3277ac */ /* 0x000f220008000800 */
[----:B--2---:R-:W-:Y:S01]  /*1a80*/  UIADD3 UR5, UPT, UPT, UR7, 0x1f, URZ ;  /* 0x0000001f07057890 */ /* 0x004fe2000fffe0ff */
[----:B------:R-:W2:Y:S03]  /*1a90*/  LDCU.64 UR42, c[0x0][0x348] ;  /* 0x00006900ff2a77ac */ /* 0x000ea60008000a00 */
[----:B------:R-:W-:-:S02]  /*1aa0*/  USHF.R.S32.HI UR4, URZ, 0x1f, UR5 ;  /* 0x0000001fff047899 */ /* 0x000fc40008011405 */
[----:B---3--:R-:W-:Y:S02]  /*1ab0*/  UIADD3 UR6, UPT, UPT, UR6, 0x3f, URZ ;  /* 0x0000003f06067890 */ /* 0x008fe4000fffe0ff */
[----:B------:R-:W-:Y:S02]  /*1ac0*/  ULEA.HI UR4, UR4, UR5, URZ, 0x5 ;  /* 0x0000000504047291 */ /* 0x000fe4000f8f28ff */
[----:B------:R-:W-:Y:S02]  /*1ad0*/  UIADD3 UR5, UPT, UPT, UR7, -0x1, URZ ;  /* 0xffffffff07057890 */ /* 0x000fe4000fffe0ff */
[----:B------:R-:W-:Y:S02]  /*1ae0*/  USHF.R.S32.HI UR52, URZ, 0x5, UR4 ;  /* 0x00000005ff347899 */ /* 0x000fe40008011404 */
[----:B------:R-:W-:Y:S02]  /*1af0*/  UISETP.GE.U32.AND UP1, UPT, UR5, -0x3f, UPT ;  /* 0xffffffc10500788c */ /* 0x000fe4000bf26070 */
[----:B------:R-:W-:-:S02]  /*1b00*/  UISETP.LT.U32.AND UP0, UPT, UR52, 0x29, UPT ;  /* 0x000000293400788c */ /* 0x000fc4000bf01070 */
[----:B------:R-:W-:Y:S02]  /*1b10*/  USHF.R.S32.HI UR4, URZ, 0x1f, UR6 ;  /* 0x0000001fff047899 */ /* 0x000fe40008011406 */
[----:B------:R-:W-:Y:S02]  /*1b20*/  USEL UR51, UR52, 0x29, UP0 ;  /* 0x0000002934337887 */ /* 0x000fe40008000000 */
[----:B------:R-:W-:Y:S02]  /*1b30*/  ULEA.HI UR4, UR4, UR6, URZ, 0x6 ;  /* 0x0000000604047291 */ /* 0x000fe4000f8f30ff */
[----:B------:R-:W-:Y:S02]  /*1b40*/  UIADD3 UR37, UPT, UPT, UR51, -0x1, URZ ;  /* 0xffffffff33257890 */ /* 0x000fe4000fffe0ff */
[----:B------:R-:W-:Y:S02]  /*1b50*/  @UP1 UIADD3 UR37, UPT, UPT, UR51, URZ, URZ ;  /* 0x000000ff33251290 */ /* 0x000fe4000fffe0ff */
[----:B------:R-:W-:-:S02]  /*1b60*/  USHF.L.U32 UR56, UR20, 0x7, URZ ;  /* 0x0000000714387899 */ /* 0x000fc400080006ff */
[----:B------:R-:W-:Y:S01]  /*1b70*/  UIADD3 UR55, UPT, UPT, UR7, 0x3e, URZ ;  /* 0x0000003e07377890 */ /* 0x000fe2000fffe0ff */
[----:B-1----:R-:W1:Y:S01]  /*1b80*/  LDCU UR49, c[0x0][0x374] ;  /* 0x00006e80ff3177ac */ /* 0x002e620008000800 */
[----:B------:R-:W-:Y:S02]  /*1b90*/  ULOP3.LUT UR54, UR8, 0x20, URZ, 0xc0, !UPT ;  /* 0x0000002008367892 */ /* 0x000fe4000f8ec0ff */
[----:B------:R-:W-:Y:S02]  /*1ba0*/  USHF.R.S32.HI UR48, URZ, 0x6, UR4 ;  /* 0x00000006ff307899 */ /* 0x000fe40008011404 */
[----:B------:R-:W-:Y:S02]  /*1bb0*/  UIADD3 UR53, UPT, UPT, UR52, -UR51, URZ ;  /* 0x8000003334357290 */ /* 0x000fe4000fffe0ff */
[----:B------:R-:W-:Y:S01]  /*1bc0*/  UIADD3 UR37, UPT, UPT, UR37, 0x1, URZ ;  /* 0x0000000125257890 */ /* 0x000fe2000fffe0ff */
[----:B------:R-:W-:Y:S01]  /*1bd0*/  UMOV UR23, 0x1 ;  /* 0x0000000100177882 */ /* 0x000fe20000000000 */
[----:B--2-4-:R-:W-:-:S10]  /*1be0*/  UMOV UR25, URZ ;  /* 0x000000ff00197c82 */ /* 0x014fd40008000000 */
.L_x_40:
[----:B------:R-:W-:Y:S01]  /*1bf0*/  IMAD.U32 R4, RZ, RZ, UR48 ;  /* 0x00000030ff047e24 */ /* 0x000fe2000f8e00ff */
[----:B------:R-:W2:Y:S04]  /*1c00*/  LDCU UR46, c[0x0][0x5c4] ;  /* 0x0000b880ff2e77ac */ /* 0x000ea80008000800 */
[-C--:B------:R-:W-:Y:S01]  /*1c10*/  IABS R0, R4.reuse ;  /* 0x0000000400007213 */ /* 0x080fe20000000000 */
[----:B------:R-:W-:Y:S01]  /*1c20*/  UMOV UR24, 0x400 ;  /* 0x0000040000187882 */ /* 0x000fe20000000000 */
[----:B------:R-:W-:Y:S01]  /*1c30*/  IABS R4, R4 ;  /* 0x0000000400047213 */ /* 0x000fe20000000000 */
[----:B------:R-:W-:Y:S01]  /*1c40*/  UMOV UR15, URZ ;  /* 0x000000ff000f7c82 */ /* 0x000fe20008000000 */
[----:B------:R-:W-:Y:S01]  /*1c50*/  R2UR UR6, R0 ;  /* 0x00000000000672ca */ /* 0x000fe200000e0000 */
[----:B--2---:R-:W-:-:S12]  /*1c60*/  IMAD.U32 R3, RZ, RZ, UR46 ;  /* 0x0000002eff037e24 */ /* 0x004fd8000f8e00ff */
[----:B------:R-:W2:Y:S08]  /*1c70*/  I2F.RP R0, UR6 ;  /* 0x0000000600007d06 */ /* 0x000eb00008209400 */
[----:B--2---:R-:W2:Y:S02]  /*1c80*/  MUFU.RCP R0, R0 ;  /* 0x0000000000007308 */ /* 0x004ea40000001000 */
[----:B--2---:R-:W-:-:S06]  /*1c90*/  VIADD R0, R0, 0xffffffe ;  /* 0x0ffffffe00007836 */ /* 0x004fcc0000000000 */
[----:B------:R-:W2:Y:S02]  /*1ca0*/  F2I.FTZ.U32.TRUNC.NTZ R0, R0 ;  /* 0x0000000000007305 */ /* 0x000ea4000021f000 */
[----:B--2---:R-:W-:Y:S02]  /*1cb0*/  R2UR UR5, R0 ;  /* 0x00000000000572ca */ /* 0x004fe400000e0000 */
[----:B------:R-:W-:Y:S01]  /*1cc0*/  IABS R0, R3 ;  /* 0x0000000300007213 */ /* 0x000fe20000000000 */
[----:B------:R-:W-:-:S03]  /*1cd0*/  IMAD.U32 R3, RZ, RZ, UR26 ;  /* 0x0000001aff037e24 */ /* 0x000fc6000f8e00ff */
[----:B------:R-:W-:Y:S01]  /*1ce0*/  R2UR UR8, R0 ;  /* 0x00000000000872ca */ /* 0x000fe200000e0000 */
[----:B------:R-:W-:Y:S01]  /*1cf0*/  IMAD.MOV R0, RZ, RZ, -R4 ;  /* 0x000000ffff007224 */ /* 0x000fe200078e0a04 */
[----:B------:R-:W-:-:S04]  /*1d00*/  IABS R3, R3 ;  /* 0x0000000300037213 */ /* 0x000fc80000000000 */
[----:B------:R-:W-:Y:S01]  /*1d10*/  R2UR UR9, R3 ;  /* 0x00000000030972ca */ /* 0x000fe200000e0000 */
[----:B------:R-:W-:-:S04]  /*1d20*/  UIADD3 UR4, UPT, UPT, URZ, -UR5, URZ ;  /* 0x80000005ff047290 */ /* 0x000fc8000fffe0ff */
[----:B------:R-:W-:Y:S02]  /*1d30*/  UIMAD UR7, UR4, UR6, URZ ;  /* 0x00000006040772a4 */ /* 0x000fe4000f8e02ff */
[----:B------:R-:W2:Y:S01]  /*1d40*/  I2F.RP R3, UR8 ;  /* 0x0000000800037d06 */ /* 0x000ea20008209400 */
[----:B------:R-:W-:Y:S02]  /*1d50*/  UMOV UR4, URZ ;  /* 0x000000ff00047c82 */ /* 0x000fe40008000000 */
[----:B------:R-:W-:Y:S02]  /*1d60*/  UIMAD.WIDE.U32 UR4, UR5, UR7, UR4 ;  /* 0x00000007050472a5 */ /* 0x000fe4000f8e0004 */
[----:B------:R-:W-:-:S05]  /*1d70*/  R2UR UR7, R0 ;  /* 0x00000000000772ca */ /* 0x000fca00000e0000 */
[----:B------:R-:W-:Y:S02]  /*1d80*/  UMOV UR4, UR5 ;  /* 0x0000000500047c82 */ /* 0x000fe40008000000 */
[----:B------:R-:W-:Y:S01]  /*1d90*/  UIMAD.WIDE.U32 UR4, UR4, UR9, URZ ;  /* 0x00000009040472a5 */ /* 0x000fe2000f8e00ff */
[----:B--2---:R-:W2:Y:S06]  /*1da0*/  MUFU.RCP R0, R3 ;  /* 0x0000000300007308 */ /* 0x004eac0000001000 */
[----:B------:R-:W-:Y:S02]  /*1db0*/  UMOV UR4, UR5 ;  /* 0x0000000500047c82 */ /* 0x000fe40008000000 */
[----:B------:R-:W-:-:S04]  /*1dc0*/  UIMAD UR5, UR4, UR7, UR9 ;  /* 0x00000007040572a4 */ /* 0x000fc8000f8e0209 */
[----:B------:R-:W-:Y:S01]  /*1dd0*/  UISETP.GT.U32.AND UP0, UPT, UR6, UR5, UPT ;  /* 0x000000050600728c */ /* 0x000fe2000bf04070 */
[----:B--2---:R-:W-:Y:S02]  /*1de0*/  VIADD R0, R0, 0xffffffe ;  /* 0x0ffffffe00007836 */ /* 0x004fe40000000000 */
[----:B------:R-:W-:-:S08]  /*1df0*/  IMAD.U32 R3, RZ, RZ, UR23 ;  /* 0x00000017ff037e24 */ /* 0x000fd0000f8e00ff */
[----:B------:R-:W-:Y:S01]  /*1e00*/  @!UP0 UIADD3 UR5, UPT, UPT, UR5, -UR6, URZ ;  /* 0x8000000605058290 */ /* 0x000fe2000fffe0ff */
[----:B------:R-:W2:Y:S01]  /*1e10*/  F2I.FTZ.U32.TRUNC.NTZ R0, R0 ;  /* 0x0000000000007305 */ /* 0x000ea2000021f000 */
[----:B------:R-:W-:Y:S01]  /*1e20*/  @!UP0 UIADD3 UR4, UPT, UPT, UR4, 0x1, URZ ;  /* 0x0000000104048890 */ /* 0x000fe2000fffe0ff */
[----:B------:R-:W-:Y:S01]  /*1e30*/  SHF.L.U32 R3, R3, 0x1f, RZ ;  /* 0x0000001f03037819 */ /* 0x000fe200000006ff */
[----:B------:R-:W-:Y:S01]  /*1e40*/  UISETP.GE.U32.AND UP1, UPT, UR5, UR6, UPT ;  /* 0x000000060500728c */ /* 0x000fe2000bf26070 */
[----:B------:R-:W3:Y:S01]  /*1e50*/  S2UR UR6, SR_CgaCtaId ;  /* 0x00000000000679c3 */ /* 0x000ee20000008800 */
[----:B------:R-:W-:-:S04]  /*1e60*/  ULOP3.LUT UR5, UR26, UR48, URZ, 0x3c, !UPT ;  /* 0x000000301a057292 */ /* 0x000fc8000f8e3cff */
[----:B------:R-:W-:-:S05]  /*1e70*/  UISETP.GE.AND UP0, UPT, UR5, URZ, UPT ;  /* 0x000000ff0500728c */ /* 0x000fca000bf06270 */
[----:B------:R-:W-:Y:S01]  /*1e80*/  @UP1 UIADD3 UR4, UPT, UPT, UR4, 0x1, URZ ;  /* 0x0000000104041890 */ /* 0x000fe2000fffe0ff */
[----:B--2---:R-:W-:Y:S01]  /*1e90*/  R2UR UR7, R0 ;  /* 0x00000000000772ca */ /* 0x004fe200000e0000 */
[----:B------:R-:W-:-:S05]  /*1ea0*/  UISETP.NE.AND UP1, UPT, UR48, URZ, UPT ;  /* 0x000000ff3000728c */ /* 0x000fca000bf25270 */
[----:B------:R-:W-:Y:S02]  /*1eb0*/  UMOV UR5, UR4 ;  /* 0x0000000400057c82 */ /* 0x000fe40008000000 */
[----:B------:R-:W-:-:S04]  /*1ec0*/  @!UP0 UIADD3 UR5, UPT, UPT, -UR5, URZ, URZ ;  /* 0x000000ff05058290 */ /* 0x000fc8000fffe1ff */
[----:B------:R-:W-:Y:S02]  /*1ed0*/  @!UP1 ULOP3.LUT UR5, URZ, UR48, URZ, 0x33, !UPT ;  /* 0x00000030ff059292 */ /* 0x000fe4000f8e33ff */
[----:B---3--:R-:W-:Y:S02]  /*1ee0*/  ULEA UR24, UR6, UR24, 0x18 ;  /* 0x0000001806187291 */ /* 0x008fe4000f8ec0ff */
[----:B------:R-:W-:Y:S02]  /*1ef0*/  UIADD3 UR4, UPT, UPT, URZ, -UR7, URZ ;  /* 0x80000007ff047290 */ /* 0x000fe4000fffe0ff */
[----:B------:R-:W-:Y:S01]  /*1f00*/  IMAD.U32 R0, RZ, RZ, UR5 ;  /* 0x00000005ff007e24 */ /* 0x000fe2000f8e00ff */
[----:B------:R-:W-:Y:S02]  /*1f10*/  ULEA UR6, UR25, UR24, 0x3 ;  /* 0x0000001819067291 */ /* 0x000fe4000f8e18ff */
[----:B------:R-:W-:Y:S02]  /*1f20*/  UIMAD UR4, UR4, UR8, URZ ;  /* 0x00000008040472a4 */ /* 0x000fe4000f8e02ff */
[----:B------:R-:W-:-:S04]  /*1f30*/  IABS R0, R0 ;  /* 0x0000000000007213 */ /* 0x000fc80000000000 */
[----:B------:R-:W-:Y:S01]  /*1f40*/  R2UR UR9, R0 ;  /* 0x00000000000972ca */ /* 0x000fe200000e0000 */
[----:B------:R2:W3:Y:S01]  /*1f50*/  SYNCS.PHASECHK.TRANS64.TRYWAIT P0, [UR6+0x148], R3 ;  /* 0x00014803ff0075a7 */ /* 0x0004e20008001106 */
[----:B------:R-:W-:Y:S02]  /*1f60*/  UMOV UR6, URZ ;  /* 0x000000ff00067c82 */ /* 0x000fe40008000000 */
[----:B------:R-:W-:-:S07]  /*1f70*/  UIMAD.WIDE.U32 UR6, UR7, UR4, UR6 ;  /* 0x00000004070672a5 */ /* 0x000fce000f8e0006 */
[----:B------:R-:W-:Y:S02]  /*1f80*/  UMOV UR6, UR7 ;  /* 0x0000000700067c82 */ /* 0x000fe40008000000 */
[----:B------:R-:W-:-:S07]  /*1f90*/  UIMAD.WIDE.U32 UR6, UR6, UR9, URZ ;  /* 0x00000009060672a5 */ /* 0x000fce000f8e00ff */
[----:B------:R-:W-:Y:S02]  /*1fa0*/  UMOV UR4, UR7 ;  /* 0x0000000700047c82 */ /* 0x000fe40008000000 */
[----:B------:R-:W-:-:S04]  /*1fb0*/  UIADD3 UR6, UPT, UPT, -UR4, URZ, URZ ;  /* 0x000000ff04067290 */ /* 0x000fc8000fffe1ff */
[----:B------:R-:W-:-:S04]  /*1fc0*/  UIMAD UR6, UR8, UR6, UR9 ;  /* 0x00000006080672a4 */ /* 0x000fc8000f8e0209 */
[----:B------:R-:W-:-:S11]  /*1fd0*/  UISETP.GT.U32.AND UP0, UPT, UR8, UR6, UPT ;  /* 0x000000060800728c */ /* 0x000fd6000bf04070 */
[----:B------:R-:W-:Y:S02]  /*1fe0*/  @!UP0 UIADD3 UR6, UPT, UPT, UR6, -UR8, URZ ;  /* 0x8000000806068290 */ /* 0x000fe4000fffe0ff */
[----:B------:R-:W-:Y:S02]  /*1ff0*/  @!UP0 UIADD3 UR4, UPT, UPT, UR4, 0x1, URZ ;  /* 0x0000000104048890 */ /* 0x000fe4000fffe0ff */
[----:B------:R-:W-:Y:S02]  /*2000*/  UISETP.GE.U32.AND UP1, UPT, UR6, UR8, UPT ;  /* 0x000000080600728c */ /* 0x000fe4000bf26070 */
[----:B------:R-:W-:-:S04]  /*2010*/  ULOP3.LUT UR6, UR5, UR46, URZ, 0x3c, !UPT ;  /* 0x0000002e05067292 */ /* 0x000fc8000f8e3cff */
[----:B------:R-:W-:Y:S02]  /*2020*/  UISETP.GE.AND UP0, UPT, UR6, URZ, UPT ;  /* 0x000000ff0600728c */ /* 0x000fe4000bf06270 */
[----:B------:R-:W-:-:S03]  /*2030*/  ULEA.HI UR6, UR47, UR47, URZ, 0x1 ;  /* 0x0000002f2f067291 */ /* 0x000fc6000f8f08ff */
[----:B------:R-:W-:Y:S02]  /*2040*/  @UP1 UIADD3 UR4, UPT, UPT, UR4, 0x1, URZ ;  /* 0x0000000104041890 */ /* 0x000fe4000fffe0ff */
[----:B------:R-:W-:Y:S02]  /*2050*/  UISETP.NE.AND UP1, UPT, UR46, URZ, UPT ;  /* 0x000000ff2e00728c */ /* 0x000fe4000bf25270 */
[----:B------:R-:W-:-:S03]  /*2060*/  USHF.L.U32 UR6, UR6, 0x7, URZ ;  /* 0x0000000706067899 */ /* 0x000fc600080006ff */
[----:B------:R-:W-:Y:S01]  /*2070*/  UMOV UR36, UR4 ;  /* 0x0000000400247c82 */ /* 0x000fe20008000000 */
[----:B------:R-:W-:Y:S02]  /*2080*/  UIADD3 UR4, UPT, UPT, -UR5, URZ, URZ ;  /* 0x000000ff05047290 */ /* 0x000fe4000fffe1ff */
[----:B------:R-:W-:Y:S02]  /*2090*/  @!UP0 UIADD3 UR36, UPT, UPT, -UR36, URZ, URZ ;  /* 0x000000ff24248290 */ /* 0x000fe4000fffe1ff */
[----:B------:R-:W-:Y:S02]  /*20a0*/  UISETP.GE.U32.AND UP0, UPT, UR55, 0x3f, UPT ;  /* 0x0000003f3700788c */ /* 0x000fe4000bf06070 */
[----:B------:R-:W-:Y:S02]  /*20b0*/  @!UP1 ULOP3.LUT UR36, URZ, UR46, URZ, 0x33, !UPT ;  /* 0x0000002eff249292 */ /* 0x000fe4000f8e33ff */
[----:B------:R-:W-:Y:S02]  /*20c0*/  ULOP3.LUT UR34, UR6, 0xffffff00, URZ, 0xc0, !UPT ;  /* 0xffffff0006227892 */ /* 0x000fe4000f8ec0ff */
[----:B------:R-:W-:-:S02]  /*20d0*/  UIMAD UR4, UR48, UR4, UR26 ;  /* 0x00000004300472a4 */ /* 0x000fc4000f8e021a */
[----:B------:R-:W-:Y:S02]  /*20e0*/  UIADD3 UR6, UPT, UPT, -UR36, URZ, URZ ;  /* 0x000000ff24067290 */ /* 0x000fe4000fffe1ff */
[----:B------:R-:W-:Y:S02]  /*20f0*/  ULOP3.LUT UR34, UR34, 0x80, UR56, 0xf8, !UPT ;  /* 0x0000008022227892 */ /* 0x000fe4000f8ef838 */
[----:B------:R-:W-:Y:S02]  /*2100*/  ULEA UR10, UR4, UR54, 0x6 ;  /* 0x00000036040a7291 */ /* 0x000fe4000f8e30ff */
[----:B------:R-:W-:Y:S01]  /*2110*/  UIMAD UR46, UR46, UR6, UR5 ;  /* 0x000000062e2e72a4 */ /* 0x000fe2000f8e0205 */
[----:B--2---:R-:W-:Y:S11]  /*2120*/  BRA.U !UP0, `(.L_x_23) ;  /* 0x0000000508287547 */ /* 0x004ff6000b800000 */
[----:B------:R-:W2:Y:S01]  /*2130*/  LDCU.64 UR12, c[0x0][0x5b0] ;  /* 0x0000b600ff0c77ac */ /* 0x000ea20008000a00 */
[----:B------:R-:W2:Y:S01]  /*2140*/  LDCU.64 UR8, c[0x0][0x5d8] ;  /* 0x0000bb00ff0877ac */ /* 0x000ea20008000a00 */
[----:B------:R-:W4:Y:S01]  /*2150*/  LDCU UR19, c[0x0][0x598] ;  /* 0x0000b300ff1377ac */ /* 0x000f220008000800 */
[----:B------:R-:W1:Y:S01]  /*2160*/  LDCU UR18, c[0x0][0x58c] ;  /* 0x0000b180ff1277ac */ /* 0x000e620008000800 */
[----:B------:R-:W1:Y:S01]  /*2170*/  LDCU UR21, c[0x0][0x59c] ;  /* 0x0000b380ff1577ac */ /* 0x000e620008000800 */
[----:B------:R-:W1:Y:S01]  /*2180*/  LDCU UR20, c[0x0][0x5a0] ;  /* 0x0000b400ff1477ac */ /* 0x000e620008000800 */
[----:B------:R-:W1:Y:S01]  /*2190*/  LDCU.64 UR16, c[0x0][0x590] ;  /* 0x0000b200ff1077ac */ /* 0x000e620008000a00 */
[----:B------:R-:W1:Y:S01]  /*21a0*/  LDCU.64 UR6, c[0x0][0x5b8] ;  /* 0x0000b700ff0677ac */ /* 0x000e620008000a00 */
[----:B------:R-:W1:Y:S01]  /*21b0*/  LDCU.64 UR4, c[0x0][0x5d0] ;  /* 0x0000ba00ff0477ac */ /* 0x000e620008000a00 */
[----:B--2---:R-:W-:Y:S02]  /*21c0*/  UIMAD UR31, UR46, UR12, UR8 ;  /* 0x0000000c2e1f72a4 */ /* 0x004fe4000f8e0208 */
[----:B------:R-:W-:Y:S01]  /*21d0*/  UIMAD UR30, UR36, UR13, UR9 ;  /* 0x0000000d241e72a4 */ /* 0x000fe2000f8e0209 */
[----:B------:R-:W-:Y:S01]  /*21e0*/  UMOV UR14, URZ ;  /* 0x000000ff000e7c82 */ /* 0x000fe20008000000 */
[----:B----4-:R-:W-:-:S10]  /*21f0*/  UMOV UR22, UR25 ;  /* 0x0000001900167c82 */ /* 0x010fd40008000000 */
.L_x_29:
[----:B---3--:R-:W-:Y:S01]  /*2200*/  @!P3 MOV R3, 0x2800 ;  /* 0x000028000003b802 */ /* 0x008fe20000000f00 */
[----:B------:R-:W-:Y:S01]  /*2210*/  ULEA UR11, UR22, UR24, 0x3 ;  /* 0x00000018160b7291 */ /* 0x000fe2000f8e18ff */
[----:B---34-:R-:W-:Y:S11]  /*2220*/  @P0 BRA `(.L_x_24) ;  /* 0x0000000000100947 */ /* 0x018ff60003800000 */
[----:B------:R-:W-:Y:S04]  /*2230*/  MOV R4, UR23 ;  /* 0x0000001700047c02 */ /* 0x000fe80008000f00 */
[----:B------:R-:W-:Y:S04]  /*2240*/  SHF.L.U32 R4, R4, 0x1f, RZ ;  /* 0x0000001f04047819 */ /* 0x000fe800000006ff */
[----:B------:R-:W2:Y:S02]  /*2250*/  SYNCS.PHASECHK.TRANS64.TRYWAIT P0, [UR11+0x148], R4 ;  /* 0x00014804ff0075a7 */ /* 0x000ea4000800110b */
[----:B--2---:R-:W-:Y:S05]  /*2260*/  @!P0 BRA `(.L_x_25) ;  /* 0x0000007400e08947 */ /* 0x004fea0003800000 */
.L_x_24:
[----:B------:R3:W-:Y:S01]  /*2270*/  @!P3 SYNCS.ARRIVE.TRANS64 RZ, [UR11], R3 ;  /* 0x00000003ffffb9a7 */ /* 0x0007e2000800000b */
[----:B------:R-:W-:Y:S04]  /*2280*/  ULOP3.LUT UR8, UR38, 0x2, URZ, 0xfc, !UPT ;  /* 0x0000000226087892 */ /* 0x000fe8000f8efcff */
[----:B------:R-:W-:Y:S09]  /*2290*/  UISETP.NE.AND UP0, UPT, UR8, 0x2, UPT ;  /* 0x000000020800788c */ /* 0x000ff2000bf05270 */
[----:B------:R-:W-:Y:S05]  /*22a0*/  BRA.U UP0, `(.L_x_26) ;  /* 0x0000000100047547 */ /* 0x000fea000b800000 */
[----:B-1----:R-:W-:Y:S05]  /*22b0*/  BPT.TRAP 0x1 ;  /* 0x000000040000795c */ /* 0x002fea0000300000 */
.L_x_26:
[----:B------:R-:W-:Y:S04]  /*22c0*/  BSSY.RECONVERGENT B0, `(.L_x_27) ;  /* 0x0000003000007945 */ /* 0x000fe80003800200 */
[----:B------:R-:W-:Y:S05]  /*22d0*/  @P2 BRA `(.L_x_28) ;  /* 0x0000000000042947 */ /* 0x000fea0003800000 */
[----:B-1----:R-:W-:Y:S05]  /*22e0*/  BPT.TRAP 0x1 ;  /* 0x000000040000795c */ /* 0x002fea0000300000 */
.L_x_28:
[----:B-1----:R-:W-:Y:S05]  /*22f0*/  BSYNC.RECONVERGENT B0 ;  /* 0x0000000000007941 */ /* 0x002fea0003800200 */
.L_x_27:
[----:B------:R-:W-:Y:S02]  /*2300*/  UIADD3 UR8, UPT, UPT, UR22, 0x1, URZ ;  /* 0x0000000116087890 */ /* 0x000fe4000fffe0ff */
[----:B------:R-:W-:Y:S02]  /*2310*/  USHF.L.U32 UR35, UR14, 0x5, URZ ;  /* 0x000000050e237899 */ /* 0x000fe400080006ff */
[----:B------:R-:W-:Y:S02]  /*2320*/  UISETP.NE.AND UP0, UPT, UR8, 0x29, UPT ;  /* 0x000000290800788c */ /* 0x000fe4000bf05270 */
[----:B------:R-:W-:Y:S02]  /*2330*/  UISETP.NE.AND UP2, UPT, UR19, 0x1, UPT ;  /* 0x000000011300788c */ /* 0x000fe4000bf45270 */
[----:B------:R-:W-:Y:S02]  /*2340*/  USEL UR9, URZ, 0x1, UP0 ;  /* 0x00000001ff097887 */ /* 0x000fe40008000000 */
[----:B------:R-:W-:Y:S02]  /*2350*/  USEL UR25, UR8, URZ, UP0 ;  /* 0x000000ff08197287 */ /* 0x000fe40008000000 */
[----:B------:R-:W-:Y:S02]  /*2360*/  ULOP3.LUT UR23, UR23, UR9, URZ, 0x3c, !UPT ;  /* 0x0000000917177292 */ /* 0x000fe4000f8e3cff */
[----:B------:R-:W-:Y:S02]  /*2370*/  ULEA UR8, UR25, UR24, 0x3 ;  /* 0x0000001819087291 */ /* 0x000fe4000f8e18ff */
[----:B------:R-:W-:Y:S02]  /*2380*/  UISETP.NE.AND UP0, UPT, UR18, 0x1, UPT ;  /* 0x000000011200788c */ /* 0x000fe4000bf05270 */
[----:B------:R-:W-:Y:S01]  /*2390*/  UIADD3 UR28, UP1, UPT, UR42, 0x80, URZ ;  /* 0x000000802a1c7890 */ /* 0x000fe2000ff3e0ff */
[----:B--2---:R-:W-:Y:S01]  /*23a0*/  MOV R0, UR23 ;  /* 0x0000001700007c02 */ /* 0x004fe20008000f00 */
[----:B------:R-:W-:Y:S02]  /*23b0*/  ULEA UR15, UR22, UR24, 0xc ;  /* 0x00000018160f7291 */ /* 0x000fe4000f8e60ff */
[----:B------:R-:W-:Y:S01]  /*23c0*/  ULOP3.LUT UR33, UR11, 0xfefffff8, URZ, 0xc0, !UPT ;  /* 0xfefffff80b217892 */ /* 0x000fe2000f8ec0ff */
[----:B------:R-:W-:Y:S01]  /*23d0*/  SHF.L.U32 R0, R0, 0x1f, RZ ;  /* 0x0000001f00007819 */ /* 0x000fe200000006ff */
[----:B------:R-:W-:Y:S02]  /*23e0*/  UIADD3.X UR29, UPT, UPT, URZ, UR43, URZ, UP1, !UPT ;  /* 0x0000002bff1d7290 */ /* 0x000fe40008ffe4ff */
[----:B------:R-:W-:Y:S01]  /*23f0*/  UIADD3 UR32, UPT, UPT, UR15, 0x4600, URZ ;  /* 0x000046000f207890 */ /* 0x000fe2000fffe0ff */
[----:B------:R2:W4:Y:S01]  /*2400*/  SYNCS.PHASECHK.TRANS64.TRYWAIT P0, [UR8+0x148], R0 ;  /* 0x00014800ff0075a7 */ /* 0x0005220008001108 */
[----:B------:R-:W-:Y:S02]  /*2410*/  UIMAD.WIDE.U32 UR8, UR35, UR16, URZ ;  /* 0x00000010230872a5 */ /* 0x000fe4000f8e00ff */
[----:B------:R-:W-:Y:S02]  /*2420*/  ULEA UR27, UR22, UR24, 0xa ;  /* 0x00000018161b7291 */ /* 0x000fe4000f8e50ff */
[----:B------:R-:W-:Y:S02]  /*2430*/  USHF.R.U32.HI UR9, URZ, UR17, UR9 ;  /* 0x00000011ff097299 */ /* 0x000fe40008011609 */
[----:B------:R-:W-:Y:S02]  /*2440*/  UPRMT UR22, UR31, 0x40, UR30 ;  /* 0x000000401f167896 */ /* 0x000fe4000800001e */
[----:B------:R-:W-:Y:S02]  /*2450*/  USEL UR9, UR35, UR9, !UP0 ;  /* 0x0000000923097287 */ /* 0x000fe4000c000000 */
[----:B------:R-:W-:Y:S02]  /*2460*/  UIADD3 UR26, UP0, UPT, UR42, 0x180, URZ ;  /* 0x000001802a1a7890 */ /* 0x000fe4000ff1e0ff */
[----:B------:R-:W-:Y:S02]  /*2470*/  UIMAD.WIDE.U32 UR12, UR9, UR21, URZ ;  /* 0x00000015090c72a5 */ /* 0x000fe4000f8e00ff */
[----:B------:R-:W-:Y:S02]  /*2480*/  UIADD3 UR11, UPT, UPT, -UR9, URZ, URZ ;  /* 0x000000ff090b7290 */ /* 0x000fe4000fffe1ff */
[----:B------:R-:W-:Y:S02]  /*2490*/  USHF.R.U32.HI UR13, URZ, UR20, UR13 ;  /* 0x00000014ff0d7299 */ /* 0x000fe4000801160d */
[----:B------:R-:W-:Y:S02]  /*24a0*/  UIMAD UR11, UR18, UR11, UR35 ;  /* 0x0000000b120b72a4 */ /* 0x000fe4000f8e0223 */
[----:B------:R-:W-:Y:S02]  /*24b0*/  USEL UR13, UR9, UR13, !UP2 ;  /* 0x0000000d090d7287 */ /* 0x000fe4000d000000 */
[----:B------:R-:W-:Y:S02]  /*24c0*/  UIMAD UR11, UR11, UR6, UR4 ;  /* 0x000000060b0b72a4 */ /* 0x000fe4000f8e0204 */
[----:B------:R-:W-:Y:S02]  /*24d0*/  UIADD3 UR8, UPT, UPT, -UR13, URZ, URZ ;  /* 0x000000ff0d087290 */ /* 0x000fe4000fffe1ff */
[----:B------:R-:W-:Y:S02]  /*24e0*/  UPRMT UR15, UR22, 0x5410, URZ ;  /* 0x00005410160f7896 */ /* 0x000fe400080000ff */
[----:B------:R-:W-:Y:S02]  /*24f0*/  UIMAD UR9, UR19, UR8, UR9 ;  /* 0x00000008130972a4 */ /* 0x000fe4000f8e0209 */
[----:B------:R-:W-:Y:S01]  /*2500*/  UIADD3 UR8, UPT, UPT, UR27, 0x2d600, URZ ;  /* 0x0002d6001b087890 */ /* 0x000fe2000fffe0ff */
[----:B------:R-:W-:Y:S01]  /*2510*/  UMOV UR40, 0x0 ;  /* 0x0000000000287882 */ /* 0x000fe20000000000 */
[----:B------:R-:W-:Y:S01]  /*2520*/  UMOV UR41, 0x10000000 ;  /* 0x1000000000297882 */ /* 0x000fe20000000000 */
[----:B------:R-:W-:Y:S01]  /*2530*/  UIMAD UR12, UR9, UR7, UR5 ;  /* 0x00000007090c72a4 */ /* 0x000fe2000f8e0205 */
[----:B------:R-:W-:Y:S01]  /*2540*/  UTMALDG.2D.2CTA [UR32], [UR28], desc[UR40] ;  /* 0x000028201c0075b4 */ /* 0x000fe20008209000 */
[----:B------:R-:W-:Y:S01]  /*2550*/  UIADD3.X UR27, UPT, UPT, URZ, UR43, URZ, UP0, !UPT ;  /* 0x0000002bff1b7290 */ /* 0x000fe200087fe4ff */
[----:B------:R-:W-:Y:S01]  /*2560*/  UMOV UR9, UR33 ;  /* 0x0000002100097c82 */ /* 0x000fe20008000000 */
[----:B------:R-:W-:Y:S01]  /*2570*/  UIADD3 UR14, UPT, UPT, UR14, 0x1, URZ ;  /* 0x000000010e0e7890 */ /* 0x000fe2000fffe0ff */
[----:B------:R-:W-:Y:S03]  /*2580*/  UMOV UR22, UR25 ;  /* 0x0000001900167c82 */ /* 0x000fe60008000000 */
[----:B------:R-:W-:Y:S03]  /*2590*/  UISETP.NE.AND UP0, UPT, UR14, UR37, UPT ;  /* 0x000000250e00728c */ /* 0x000fe6000bf05270 */
[----:B------:R1:W-:Y:S02]  /*25a0*/  UTMALDG.4D.IM2COL.2CTA [UR8], [UR26], UR15, desc[UR40] ;  /* 0x000028081a0073b4 */ /* 0x0003e4000825900f */
[----:B-1----:R-:W-:Y:S04]  /*25b0*/  UMOV UR15, UR37 ;  /* 0x00000025000f7c82 */ /* 0x002fe80008000000 */
[----:B--2---:R-:W-:Y:S05]  /*25c0*/  BRA.U UP0, `(.L_x_29) ;  /* 0xfffffffd000c7547 */ /* 0x004fea000b83ffff */
.L_x_23:
[----:B------:R-:W-:Y:S01]  /*25d0*/  ULEA UR4, UR25, UR24, 0x3 ;  /* 0x0000001819047291 */ /* 0x000fe2000f8e18ff */
[----:B------:R-:W-:Y:S01]  /*25e0*/  MOV R0, UR23 ;  /* 0x0000001700007c02 */ /* 0x000fe20008000f00 */
[----:B------:R-:W-:Y:S01]  /*25f0*/  @!P1 SYNCS.ARRIVE.TRANS64.A1T0 RZ, [UR24+0x2a8], RZ ;  /* 0x0002a8ffffff99a7 */ /* 0x000fe20008100018 */
[----:B------:R-:W-:Y:S02]  /*2600*/  UISETP.GT.AND UP0, UPT, UR52, UR51, UPT ;  /* 0x000000333400728c */ /* 0x000fe4000bf04270 */
[----:B------:R-:W-:-:S04]  /*2610*/  SHF.L.U32 R0, R0, 0x1f, RZ ;  /* 0x0000001f00007819 */ /* 0x000fc800000006ff */
[----:B---34-:R2:W3:Y:S03]  /*2620*/  SYNCS.PHASECHK.TRANS64.TRYWAIT P0, [UR4+0x148], R0 ;  /* 0x00014800ff0075a7 */ /* 0x0184e60008001104 */
[----:B------:R-:W-:Y:S05]  /*2630*/  BRA.U !UP0, `(.L_x_30) ;  /* 0x0000000508247547 */ /* 0x000fea000b800000 */
[----:B------:R-:W4:Y:S01]  /*2640*/  LDCU.64 UR12, c[0x0][0x5b0] ;  /* 0x0000b600ff0c77ac */ /* 0x000f220008000a00 */
[----:B------:R-:W4:Y:S01]  /*2650*/  LDCU.64 UR8, c[0x0][0x5d8] ;  /* 0x0000bb00ff0877ac */ /* 0x000f220008000a00 */
[----:B------:R-:W1:Y:S01]  /*2660*/  LDCU UR18, c[0x0][0x598] ;  /* 0x0000b300ff1277ac */ /* 0x000e620008000800 */
[----:B------:R-:W1:Y:S01]  /*2670*/  LDCU UR14, c[0x0][0x58c] ;  /* 0x0000b180ff0e77ac */ /* 0x000e620008000800 */
[----:B------:R-:W1:Y:S01]  /*2680*/  LDCU UR20, c[0x0][0x59c] ;  /* 0x0000b380ff1477ac */ /* 0x000e620008000800 */
[----:B------:R-:W1:Y:S01]  /*2690*/  LDCU UR19, c[0x0][0x5a0] ;  /* 0x0000b400ff1377ac */ /* 0x000e620008000800 */
[----:B----4-:R-:W-:Y:S01]  /*26a0*/  UIMAD UR30, UR36, UR13, UR9 ;  /* 0x0000000d241e72a4 */ /* 0x010fe2000f8e0209 */
[----:B------:R-:W4:Y:S01]  /*26b0*/  LDCU.64 UR16, c[0x0][0x590] ;  /* 0x0000b200ff1077ac */ /* 0x000f220008000a00 */
[----:B------:R-:W1:Y:S01]  /*26c0*/  LDCU.64 UR6, c[0x0][0x5b8] ;  /* 0x0000b700ff0677ac */ /* 0x000e620008000a00 */
[----:B------:R-:W1:Y:S01]  /*26d0*/  LDCU.64 UR4, c[0x0][0x5d0] ;  /* 0x0000ba00ff0477ac */ /* 0x000e620008000a00 */
[----:B------:R-:W-:-:S02]  /*26e0*/  UIMAD UR31, UR46, UR12, UR8 ;  /* 0x0000000c2e1f72a4 */ /* 0x000fc4000f8e0208 */
[----:B------:R-:W-:Y:S01]  /*26f0*/  UIADD3 UR36, UPT, UPT, UR53, UR15, URZ ;  /* 0x0000000f35247290 */ /* 0x000fe2000fffe0ff */
[----:B------:R-:W-:-:S11]  /*2700*/  UMOV UR11, UR25 ;  /* 0x00000019000b7c82 */ /* 0x000fd60008000000 */
.L_x_36:
[----:B---3--:R-:W-:Y:S01]  /*2710*/  @!P3 MOV R3, 0x2800 ;  /* 0x000028000003b802 */ /* 0x008fe20000000f00 */
[----:B------:R-:W-:Y:S01]  /*2720*/  ULEA UR21, UR11, UR24, 0x3 ;  /* 0x000000180b157291 */ /* 0x000fe2000f8e18ff */
[----:B--23--:R-:W-:Y:S11]  /*2730*/  @P0 BRA `(.L_x_31) ;  /* 0x0000000000100947 */ /* 0x00cff60003800000 */
[----:B------:R-:W-:Y:S04]  /*2740*/  MOV R4, UR23 ;  /* 0x0000001700047c02 */ /* 0x000fe80008000f00 */
[----:B------:R-:W-:Y:S04]  /*2750*/  SHF.L.U32 R4, R4, 0x1f, RZ ;  /* 0x0000001f04047819 */ /* 0x000fe800000006ff */
[----:B------:R-:W3:Y:S02]  /*2760*/  SYNCS.PHASECHK.TRANS64.TRYWAIT P0, [UR21+0x148], R4 ;  /* 0x00014804ff0075a7 */ /* 0x000ee40008001115 */
[----:B---3--:R-:W-:Y:S05]  /*2770*/  @!P0 BRA `(.L_x_32) ;  /* 0x0000007000b48947 */ /* 0x008fea0003800000 */
.L_x_31:
[----:B------:R3:W-:Y:S01]  /*2780*/  @!P3 SYNCS.ARRIVE.TRANS64 RZ, [UR21], R3 ;  /* 0x00000003ffffb9a7 */ /* 0x0007e20008000015 */
[----:B------:R-:W-:Y:S04]  /*2790*/  ULOP3.LUT UR8, UR38, 0x2, URZ, 0xfc, !UPT ;  /* 0x0000000226087892 */ /* 0x000fe8000f8efcff */
[----:B------:R-:W-:Y:S09]  /*27a0*/  UISETP.NE.AND UP0, UPT, UR8, 0x2, UPT ;  /* 0x000000020800788c */ /* 0x000ff2000bf05270 */
[----:B------:R-:W-:Y:S05]  /*27b0*/  BRA.U UP0, `(.L_x_33) ;  /* 0x0000000100047547 */ /* 0x000fea000b800000 */
[----:B-1--4-:R-:W-:Y:S05]  /*27c0*/  BPT.TRAP 0x1 ;  /* 0x000000040000795c */ /* 0x012fea0000300000 */
.L_x_33:
[----:B------:R-:W-:Y:S04]  /*27d0*/  BSSY.RECONVERGENT B0, `(.L_x_34) ;  /* 0x0000003000007945 */ /* 0x000fe80003800200 */
[----:B------:R-:W-:Y:S05]  /*27e0*/  @P2 BRA `(.L_x_35) ;  /* 0x0000000000042947 */ /* 0x000fea0003800000 */
[----:B-1--4-:R-:W-:Y:S05]  /*27f0*/  BPT.TRAP 0x1 ;  /* 0x000000040000795c */ /* 0x012fea0000300000 */
.L_x_35:
[----:B-1--4-:R-:W-:Y:S05]  /*2800*/  BSYNC.RECONVERGENT B0 ;  /* 0x0000000000007941 */ /* 0x012fea0003800200 */
.L_x_34:
        /* <DEDUP_REMOVED lines=12> */
[----:B------:R-:W-:Y:S01]  /*28d0*/  ULEA UR22, UR11, UR24, 0xa ;  /* 0x000000180b167291 */ /* 0x000fe2000f8e50ff */
[----:B------:R-:W-:Y:S01]  /*28e0*/  SHF.L.U32 R0, R0, 0x1f, RZ ;  /* 0x0000001f00007819 */ /* 0x000fe200000006ff */
[----:B------:R-:W-:Y:S02]  /*28f0*/  ULOP3.LUT UR33, UR21, 0xfefffff8, URZ, 0xc0, !UPT ;  /* 0xfefffff815217892 */ /* 0x000fe4000f8ec0ff */
[----:B------:R-:W-:Y:S01]  /*2900*/  UIADD3.X UR29, UPT, UPT, URZ, UR43, URZ, UP1, !UPT ;  /* 0x0000002bff1d7290 */ /* 0x000fe20008ffe4ff */
[----:B------:R1:W2:Y:S01]  /*2910*/  SYNCS.PHASECHK.TRANS64.TRYWAIT P0, [UR8+0x148], R0 ;  /* 0x00014800ff0075a7 */ /* 0x0002a20008001108 */
[----:B------:R-:W-:Y:S02]  /*2920*/  UIMAD.WIDE.U32 UR8, UR35, UR16, URZ ;  /* 0x00000010230872a5 */ /* 0x000fe4000f8e00ff */
[----:B------:R-:W-:Y:S02]  /*2930*/  UIADD3 UR32, UPT, UPT, UR32, 0x4600, URZ ;  /* 0x0000460020207890 */ /* 0x000fe4000fffe0ff */
        /* <DEDUP_REMOVED lines=11> */
[----:B------:R-:W-:Y:S02]  /*29f0*/  UIADD3.X UR27, UPT, UPT, URZ, UR43, URZ, UP0, !UPT ;  /* 0x0000002bff1b7290 */ /* 0x000fe400087fe4ff */
[----:B------:R-:W-:Y:S01]  /*2a00*/  UIMAD UR9, UR18, UR8, UR9 ;  /* 0x00000008120972a4 */ /* 0x000fe2000f8e0209 */
[----:B------:R-:W-:Y:S01]  /*2a10*/  UMOV UR40, 0x0 ;  /* 0x0000000000287882 */ /* 0x000fe20000000000 */
[----:B------:R-:W-:Y:S01]  /*2a20*/  UMOV UR41, 0x10000000 ;  /* 0x1000000000297882 */ /* 0x000fe20000000000 */
[----:B------:R-:W-:Y:S01]  /*2a30*/  UIADD3 UR8, UPT, UPT, UR22, 0x2d600, URZ ;  /* 0x0002d60016087890 */ /* 0x000fe2000fffe0ff */
[----:B------:R-:W-:Y:S01]  /*2a40*/  UTMALDG.2D.2CTA [UR32], [UR28], desc[UR40] ;  /* 0x000028201c0075b4 */ /* 0x000fe20008209000 */
[----:B------:R-:W-:Y:S02]  /*2a50*/  UIMAD UR12, UR9, UR7, UR5 ;  /* 0x00000007090c72a4 */ /* 0x000fe4000f8e0205 */
[----:B------:R-:W-:Y:S01]  /*2a60*/  UPRMT UR21, UR21, 0x5410, URZ ;  /* 0x0000541015157896 */ /* 0x000fe200080000ff */
[----:B------:R-:W-:Y:S01]  /*2a70*/  UMOV UR9, UR33 ;  /* 0x0000002100097c82 */ /* 0x000fe20008000000 */
[----:B------:R-:W-:Y:S04]  /*2a80*/  UIADD3 UR15, UPT, UPT, UR15, 0x1, URZ ;  /* 0x000000010f0f7890 */ /* 0x000fe8000fffe0ff */
[----:B------:R-:W-:Y:S03]  /*2a90*/  UISETP.NE.AND UP0, UPT, UR15, UR36, UPT ;  /* 0x000000240f00728c */ /* 0x000fe6000bf05270 */
[----:B------:R4:W-:Y:S02]  /*2aa0*/  UTMALDG.4D.IM2COL.2CTA [UR8], [UR26], UR21, desc[UR40] ;  /* 0x000028081a0073b4 */ /* 0x0009e40008259015 */
[----:B----4-:R-:W-:Y:S04]  /*2ab0*/  UMOV UR11, UR25 ;  /* 0x00000019000b7c82 */ /* 0x010fe80008000000 */
[----:B-1----:R-:W-:Y:S05]  /*2ac0*/  BRA.U UP0, `(.L_x_36) ;  /* 0xfffffffd00107547 */ /* 0x002fea000b83ffff */
.L_x_30:
[----:B---3--:R-:W-:Y:S01]  /*2ad0*/  SHF.L.U32 R3, R2, 0x1f, RZ ;  /* 0x0000001f02037819 */ /* 0x008fe200000006ff */
[----:B------:R-:W-:-:S03]  /*2ae0*/  NOP ;  /* 0x0000000000007918 */ /* 0x000fc60000000000 */
[----:B--2---:R-:W2:Y:S02]  /*2af0*/  SYNCS.PHASECHK.TRANS64.TRYWAIT P0, [UR24+0x2b0], R3 ;  /* 0x0002b003ff0075a7 */ /* 0x004ea40008001118 */
[----:B--2---:R-:W-:Y:S05]  /*2b00*/  @!P0 BRA `(.L_x_37) ;  /* 0x0000006c00e88947 */ /* 0x004fea0003800000 */
.L_x_149:
[----:B------:R-:W3:Y:S01]  /*2b10*/  LDS.128 R4, [UR24+0x2f0] ;  /* 0x0002f018ff047984 */ /* 0x000ee20008000c00 */
[----:B------:R-:W-:Y:S02]  /*2b20*/  UIADD3 UR4, UPT, UPT, UR24, 0x2b8, URZ ;  /* 0x000002b818047890 */ /* 0x000fe4000fffe0ff */
[----:B------:R-:W-:Y:S01]  /*2b30*/  UISETP.GE.AND UP0, UPT, UR39, 0x1, UPT ;  /* 0x000000012700788c */ /* 0x000fe2000bf06270 */
[----:B------:R-:W-:Y:S01]  /*2b40*/  @!PT LDS RZ, [RZ] ;  /* 0x00000000fffff984 */ /* 0x000fe20000000800 */
[----:B------:R-:W-:Y:S01]  /*2b50*/  @!PT LDS RZ, [RZ] ;  /* 0x00000000fffff984 */ /* 0x000fe20000000800 */
[----:B------:R-:W-:Y:S01]  /*2b60*/  @!PT LDS RZ, [RZ] ;  /* 0x00000000fffff984 */ /* 0x000fe20000000800 */
[----:B------:R-:W-:Y:S01]  /*2b70*/  @!PT LDS RZ, [RZ] ;  /* 0x00000000fffff984 */ /* 0x000fe20000000800 */
[----:B------:R4:W-:Y:S06]  /*2b80*/  MEMBAR.ALL.CTA ;  /* 0x0000000000007992 */ /* 0x0009ec0000008000 */
[----:B----4-:R-:W4:Y:S01]  /*2b90*/  FENCE.VIEW.ASYNC.S ;  /* 0x00000000000073c6 */ /* 0x010f220000000000 */
[----:B------:R-:W-:-:S09]  /*2ba0*/  UPRMT UR4, URZ, 0x654, UR4 ;  /* 0x00000654ff047896 */ /* 0x000fd20008000004 */
[----:B----4-:R-:W-:Y:S01]  /*2bb0*/  SYNCS.ARRIVE.TRANS64.RED.A1T0 RZ, [UR4], RZ ;  /* 0x000000ffffff79a7 */ /* 0x010fe20008100404 */
[----:B---3--:R-:W-:-:S13]  /*2bc0*/  LOP3.LUT P0, RZ, R6, 0x1, RZ, 0xc0, !PT ;  /* 0x0000000106ff7812 */ /* 0x008fda000780c0ff */
[----:B------:R-:W-:Y:S01]  /*2bd0*/  VOTEU.ANY UP1, P0 ;  /* 0x0000000000ff7886 */ /* 0x000fe20000020100 */
[----:B------:R-:W-:-:S13]  /*2be0*/  PLOP3.LUT P0, PT, PT, PT, UP1, 0x80, 0x8 ;  /* 0x000000000008781c */ /* 0x000fda0003f0f018 */
[----:B--2---:R-:W-:Y:S02]  /*2bf0*/  @P0 MOV R0, R4 ;  /* 0x0000000400000202 */ /* 0x004fe40000000f00 */
[----:B------:R-:W-:Y:S02]  /*2c00*/  @P0 LOP3.LUT R4, R5, 0xffff, RZ, 0xc0, !PT ;  /* 0x0000ffff05040812 */ /* 0x000fe400078ec0ff */
[----:B------:R-:W-:Y:S02]  /*2c10*/  @P0 R2UR UR6, R0 ;  /* 0x00000000000602ca */ /* 0x000fe400000e0000 */
[----:B------:R-:W-:-:S11]  /*2c20*/  @P0 R2UR UR5, R4 ;  /* 0x00000000040502ca */ /* 0x000fd600000e0000 */
[----:B------:R-:W-:Y:S02]  /*2c30*/  @UP1 UMOV UR45, UR6 ;  /* 0x00000006002d1c82 */ /* 0x000fe40008000000 */
[----:B------:R-:W-:Y:S01]  /*2c40*/  @UP1 UMOV UR44, UR5 ;  /* 0x00000005002c1c82 */ /* 0x000fe20008000000 */
[----:B------:R-:W-:Y:S05]  /*2c50*/  BRA.U !UP0, `(.L_x_38) ;  /* 0x0000000108d47547 */ /* 0x000fea000b800000 */
[----:B------:R-:W1:Y:S01]  /*2c60*/  LDCU.128 UR16, c[0x0][0xb10] ;  /* 0x00016200ff1077ac */ /* 0x000e620008000c00 */
[----:B------:R-:W2:Y:S01]  /*2c70*/  LDCU UR21, c[0x0][0xb20] ;  /* 0x00016400ff1577ac */ /* 0x000ea20008000800 */
[----:B------:R-:W3:Y:S01]  /*2c80*/  LDCU UR20, c[0x0][0xb0c] ;  /* 0x00016180ff1477ac */ /* 0x000ee20008000800 */
[----:B------:R-:W4:Y:S01]  /*2c90*/  LDCU.64 UR8, c[0x0][0xb28] ;  /* 0x00016500ff0877ac */ /* 0x000f220008000a00 */
[----:B------:R-:W-:Y:S02]  /*2ca0*/  UISETP.NE.AND UP3, UPT, UR39, 0x1, UPT ;  /* 0x000000012700788c */ /* 0x000fe4000bf65270 */
[----:B-1----:R-:W-:Y:S02]  /*2cb0*/  UIMAD.WIDE.U32 UR4, UR49, UR19, URZ ;  /* 0x00000013310472a5 */ /* 0x002fe4000f8e00ff */
[----:B------:R-:W-:Y:S02]  /*2cc0*/  UIMAD.WIDE.U32 UR6, UR50, UR16, URZ ;  /* 0x00000010320672a5 */ /* 0x000fe4000f8e00ff */
[----:B------:R-:W-:-:S02]  /*2cd0*/  UISETP.NE.AND UP0, UPT, UR18, 0x1, UPT ;  /* 0x000000011200788c */ /* 0x000fc4000bf05270 */
[----:B------:R-:W-:Y:S01]  /*2ce0*/  UIMAD.WIDE.U32 UR12, UR44, UR19, URZ ;  /* 0x000000132c0c72a5 */ /* 0x000fe2000f8e00ff */
[----:B------:R-:W-:Y:S01]  /*2cf0*/  UMOV UR4, UR5 ;  /* 0x0000000500047c82 */ /* 0x000fe20008000000 */
[----:B---3--:R-:W-:Y:S02]  /*2d00*/  UISETP.NE.AND UP2, UPT, UR20, 0x1, UPT ;  /* 0x000000011400788c */ /* 0x008fe4000bf45270 */
[----:B--2---:R-:W-:Y:S02]  /*2d10*/  USHF.R.U32.HI UR5, URZ, UR21, UR4 ;  /* 0x00000015ff057299 */ /* 0x004fe40008011604 */
[----:B------:R-:W-:Y:S01]  /*2d20*/  UIMAD.WIDE.U32 UR14, UR45, UR16, URZ ;  /* 0x000000102d0e72a5 */ /* 0x000fe2000f8e00ff */
[----:B------:R-:W-:Y:S01]  /*2d30*/  UMOV UR4, UR7 ;  /* 0x0000000700047c82 */ /* 0x000fe20008000000 */
[----:B------:R-:W-:Y:S02]  /*2d40*/  USEL UR5, UR49, UR5, !UP0 ;  /* 0x0000000531057287 */ /* 0x000fe4000c000000 */
[----:B------:R-:W-:-:S02]  /*2d50*/  USHF.R.U32.HI UR4, URZ, UR17, UR4 ;  /* 0x00000011ff047299 */ /* 0x000fc40008011604 */
[----:B----4-:R-:W-:Y:S02]  /*2d60*/  UIMAD.WIDE.U32 UR10, UR5, UR8, URZ ;  /* 0x00000008050a72a5 */ /* 0x010fe4000f8e00ff */
[----:B------:R-:W-:Y:S01]  /*2d70*/  USEL UR6, UR50, UR4, !UP2 ;  /* 0x0000000432067287 */ /* 0x000fe2000d000000 */
[----:B------:R-:W-:Y:S02]  /*2d80*/  UMOV UR14, UR15 ;  /* 0x0000000f000e7c82 */ /* 0x000fe40008000000 */
[----:B------:R-:W-:Y:S01]  /*2d90*/  UMOV UR4, UR13 ;  /* 0x0000000d00047c82 */ /* 0x000fe20008000000 */
[----:B------:R-:W-:Y:S01]  /*2da0*/  UIMAD.WIDE.U32 UR12, UR6, UR8, URZ ;  /* 0x00000008060c72a5 */ /* 0x000fe2000f8e00ff */
[----:B------:R-:W-:Y:S01]  /*2db0*/  UMOV UR10, UR11 ;  /* 0x0000000b000a7c82 */ /* 0x000fe20008000000 */
[----:B------:R-:W-:Y:S02]  /*2dc0*/  USHF.R.U32.HI UR4, URZ, UR21, UR4 ;  /* 0x00000015ff047299 */ /* 0x000fe40008011604 */
[----:B------:R-:W-:-:S03]  /*2dd0*/  @UP3 USHF.R.U32.HI UR5, URZ, UR9, UR10 ;  /* 0x00000009ff053299 */ /* 0x000fc6000801160a */
[----:B------:R-:W-:Y:S01]  /*2de0*/  UMOV UR12, UR13 ;  /* 0x0000000d000c7c82 */ /* 0x000fe20008000000 */
[----:B------:R-:W-:Y:S02]  /*2df0*/  USHF.R.U32.HI UR17, URZ, UR17, UR14 ;  /* 0x00000011ff117299 */ /* 0x000fe4000801160e */
[----:B------:R-:W-:Y:S02]  /*2e00*/  USEL UR4, UR44, UR4, !UP0 ;  /* 0x000000042c047287 */ /* 0x000fe4000c000000 */
[----:B------:R-:W-:Y:S02]  /*2e10*/  @UP3 USHF.R.U32.HI UR6, URZ, UR9, UR12 ;  /* 0x00000009ff063299 */ /* 0x000fe4000801160c */
[----:B------:R-:W-:Y:S02]  /*2e20*/  UIMAD UR7, UR39, UR5, URZ ;  /* 0x00000005270772a4 */ /* 0x000fe4000f8e02ff */
[----:B------:R-:W-:Y:S02]  /*2e30*/  USEL UR5, UR45, UR17, !UP2 ;  /* 0x000000112d057287 */ /* 0x000fe4000d000000 */
[----:B------:R-:W-:-:S02]  /*2e40*/  UIMAD UR12, UR39, UR6, URZ ;  /* 0x00000006270c72a4 */ /* 0x000fc4000f8e02ff */
[----:B------:R-:W-:Y:S02]  /*2e50*/  UISETP.GE.AND UP0, UPT, UR4, UR7, UPT ;  /* 0x000000070400728c */ /* 0x000fe4000bf06270 */
[----:B------:R-:W-:Y:S02]  /*2e60*/  UIMAD.WIDE.U32 UR10, UR4, UR8, URZ ;  /* 0x00000008040a72a5 */ /* 0x000fe4000f8e00ff */
[----:B------:R-:W-:Y:S02]  /*2e70*/  UISETP.GE.OR UP0, UPT, UR5, UR12, UP0 ;  /* 0x0000000c0500728c */ /* 0x000fe40008706670 */
[----:B------:R-:W-:Y:S02]  /*2e80*/  UIMAD.WIDE.U32 UR12, UR5, UR8, URZ ;  /* 0x00000008050c72a5 */ /* 0x000fe4000f8e00ff */
[----:B------:R-:W-:Y:S01]  /*2e90*/  UIADD3 UR10, UPT, UPT, -UR4, URZ, URZ ;  /* 0x000000ff040a7290 */ /* 0x000fe2000fffe1ff */
[----:B------:R-:W-:Y:S01]  /*2ea0*/  UMOV UR8, UR11 ;  /* 0x0000000b00087c82 */ /* 0x000fe20008000000 */
[----:B------:R-:W-:-:S02]  /*2eb0*/  UIADD3 UR11, UPT, UPT, -UR5, URZ, URZ ;  /* 0x000000ff050b7290 */ /* 0x000fc4000fffe1ff */
[----:B------:R-:W-:-:S03]  /*2ec0*/  USHF.R.U32.HI UR8, URZ, UR9, UR8 ;  /* 0x00000009ff087299 */ /* 0x000fc60008011608 */
[----:B------:R-:W-:Y:S01]  /*2ed0*/  @!UP0 UMOV UR7, UR13 ;  /* 0x0000000d00078c82 */ /* 0x000fe20008000000 */
[----:B------:R-:W-:Y:S02]  /*2ee0*/  UIMAD UR10, UR18, UR10, UR44 ;  /* 0x0000000a120a72a4 */ /* 0x000fe4000f8e022c */
[----:B------:R-:W-:Y:S02]  /*2ef0*/  USEL UR8, UR4, UR8, !UP3 ;  /* 0x0000000804087287 */ /* 0x000fe4000d800000 */
[----:B------:R-:W-:Y:S02]  /*2f00*/  @!UP0 USHF.R.U32.HI UR7, URZ, UR9, UR7 ;  /* 0x00000009ff078299 */ /* 0x000fe40008011607 */
[----:B------:R-:W-:Y:S02]  /*2f10*/  UIADD3 UR9, UPT, UPT, -UR8, URZ, URZ ;  /* 0x000000ff08097290 */ /* 0x000fe4000fffe1ff */
[----:B------:R-:W-:Y:S02]  /*2f20*/  @!UP0 USEL UR7, UR5, UR7, !UP3 ;  /* 0x0000000705078287 */ /* 0x000fe4000d800000 */
[----:B------:R-:W-:-:S02]  /*2f30*/  UIMAD UR9, UR39, UR9, UR4 ;  /* 0x00000009270972a4 */ /* 0x000fc4000f8e0204 */
[----:B------:R-:W-:Y:S02]  /*2f40*/  @!UP0 UIADD3 UR8, UPT, UPT, UR8, -UR7, URZ ;  /* 0x8000000708088290 */ /* 0x000fe4000fffe0ff */
[----:B------:R-:W-:Y:S02]  /*2f50*/  @!UP0 UIMAD UR7, UR9, UR6, UR7 ;  /* 0x00000006090782a4 */ /* 0x000fe4000f8e0207 */
[----:B------:R-:W-:Y:S02]  /*2f60*/  @!UP0 UIMAD UR4, UR39, UR8, UR5 ;  /* 0x00000008270482a4 */ /* 0x000fe4000f8e0205 */
[----:B------:R-:W-:Y:S02]  /*2f70*/  UIMAD UR6, UR20, UR11, UR45 ;  /* 0x0000000b140672a4 */ /* 0x000fe4000f8e022d */
[----:B------:R-:W-:Y:S01]  /*2f80*/  UIMAD UR44, UR4, UR18, UR10 ;  /* 0x00000012042c72a4 */ /* 0x000fe2000f8e020a */
[----:B------:R-:W-:Y:S02]  /*2f90*/  @!UP0 UMOV UR5, UR7 ;  /* 0x0000000700058c82 */ /* 0x000fe40008000000 */
[----:B------:R-:W-:-:S12]  /*2fa0*/  UIMAD UR45, UR5, UR20, UR6 ;  /* 0x00000014052d72a4 */ /* 0x000fd8000f8e0206 */
.L_x_38:
[----:B------:R-:W2:Y:S02]  /*2fb0*/  LDCU UR4, c[0x0][0xb30] ;  /* 0x00016600ff0477ac */ /* 0x000ea40008000800 */
[----:B--2---:R-:W-:-:S09]  /*2fc0*/  UISETP.NE.AND UP0, UPT, UR4, 0x1, UPT ;  /* 0x000000010400788c */ /* 0x004fd2000bf05270 */
[----:B------:R-:W-:Y:S05]  /*2fd0*/  BRA.U UP0, `(.L_x_39) ;  /* 0x0000000100447547 */ /* 0x000fea000b800000 */
[----:B------:R-:W2:Y:S01]  /*2fe0*/  LDCU.128 UR8, c[0x0][0xb10] ;  /* 0x00016200ff0877ac */ /* 0x000ea20008000c00 */
[----:B------:R-:W3:Y:S01]  /*2ff0*/  LDCU UR12, c[0x0][0xb0c] ;  /* 0x00016180ff0c77ac */ /* 0x000ee20008000800 */
[----:B------:R-:W4:Y:S01]  /*3000*/  LDCU UR13, c[0x0][0xb20] ;  /* 0x00016400ff0d77ac */ /* 0x000f220008000800 */
[----:B--2---:R-:W-:Y:S02]  /*3010*/  UIMAD.WIDE.U32 UR6, UR45, UR8, URZ ;  /* 0x000000082d0672a5 */ /* 0x004fe4000f8e00ff */
[----:B------:R-:W-:Y:S02]  /*3020*/  UIMAD.WIDE.U32 UR4, UR44, UR11, URZ ;  /* 0x0000000b2c0472a5 */ /* 0x000fe4000f8e00ff */
[----:B---3--:R-:W-:Y:S02]  /*3030*/  UISETP.NE.AND UP2, UPT, UR12, 0x1, UPT ;  /* 0x000000010c00788c */ /* 0x008fe4000bf45270 */
[----:B------:R-:W-:Y:S01]  /*3040*/  UISETP.NE.AND UP0, UPT, UR10, 0x1, UPT ;  /* 0x000000010a00788c */ /* 0x000fe2000bf05270 */
[----:B------:R-:W-:-:S02]  /*3050*/  UMOV UR6, UR7 ;  /* 0x0000000700067c82 */ /* 0x000fc40008000000 */
[----:B------:R-:W-:Y:S01]  /*3060*/  UMOV UR4, UR5 ;  /* 0x0000000500047c82 */ /* 0x000fe20008000000 */
[----:B------:R-:W-:Y:S02]  /*3070*/  USHF.R.U32.HI UR6, URZ, UR9, UR6 ;  /* 0x00000009ff067299 */ /* 0x000fe40008011606 */
[----:B----4-:R-:W-:Y:S02]  /*3080*/  USHF.R.U32.HI UR4, URZ, UR13, UR4 ;  /* 0x0000000dff047299 */ /* 0x010fe40008011604 */
[----:B------:R-:W-:Y:S02]  /*3090*/  USEL UR5, UR45, UR6, !UP2 ;  /* 0x000000062d057287 */ /* 0x000fe4000d000000 */
[----:B------:R-:W-:-:S04]  /*30a0*/  USEL UR4, UR44, UR4, !UP0 ;  /* 0x000000042c047287 */ /* 0x000fc8000c000000 */
[----:B------:R-:W-:Y:S02]  /*30b0*/  UIADD3 UR6, UPT, UPT, UR5, -UR4, URZ ;  /* 0x8000000405067290 */ /* 0x000fe4000fffe0ff */
[----:B------:R-:W-:Y:S02]  /*30c0*/  UIADD3 UR4, UPT, UPT, -UR5, UR4, URZ ;  /* 0x0000000405047290 */ /* 0x000fe4000fffe1ff */
[----:B------:R-:W-:Y:S02]  /*30d0*/  UIMAD UR44, UR6, UR10, UR44 ;  /* 0x0000000a062c72a4 */ /* 0x000fe4000f8e022c */
[----:B------:R-:W-:-:S12]  /*30e0*/  UIMAD UR45, UR4, UR12, UR45 ;  /* 0x0000000c042d72a4 */ /* 0x000fd8000f8e022d */
.L_x_39:
[----:B------:R-:W-:Y:S01]  /*30f0*/  PLOP3.LUT P1, PT, PT, PT, PT, 0x80, 0x8 ;  /* 0x000000000008781c */ /* 0x000fe20003f2f070 */
[----:B------:R-:W-:Y:S01]  /*3100*/  UIADD3 UR47, UPT, UPT, UR45, UR62, URZ ;  /* 0x0000003e2d2f7290 */ /* 0x000fe2000fffe0ff */
[----:B------:R-:W-:Y:S01]  /*3110*/  LOP3.LUT R2, R2, 0x1, RZ, 0x3c, !PT ;  /* 0x0000000102027812 */ /* 0x000fe200078e3cff */
[----:B------:R-:W-:Y:S01]  /*3120*/  UIADD3 UR26, UPT, UPT, UR44, UR63, URZ ;  /* 0x0000003f2c1a7290 */ /* 0x000fe2000fffe0ff */
[----:B------:R-:W-:Y:S11]  /*3130*/  BRA.U UP1, `(.L_x_40) ;  /* 0xffffffe901ac7547 */ /* 0x000ff6000b83ffff */
[----:B------:R-:W-:Y:S01]  /*3140*/  UIADD3 UR24, UPT, UPT, UR24, 0x148, URZ ;  /* 0x0000014818187890 */ /* 0x000fe2000fffe0ff */
[----:B------:R-:W-:-:S03]  /*3150*/  MOV R2, UR23 ;  /* 0x0000001700027c02 */ /* 0x000fc60008000f00 */
[----:B------:R-:W-:Y:S01]  /*3160*/  ULEA UR4, UR25, UR24, 0x3 ;  /* 0x0000001819047291 */ /* 0x000fe2000f8e18ff */
[----:B------:R-:W-:-:S08]  /*3170*/  SHF.L.U32 R2, R2, 0x1f, RZ ;  /* 0x0000001f02027819 */ /* 0x000fd000000006ff */
[----:B------:R-:W2:Y:S02]  /*3180*/  SYNCS.PHASECHK.TRANS64.TRYWAIT P0, [UR4], R2 ;  /* 0x00000002ff0075a7 */ /* 0x000ea40008001104 */
[----:B--2---:R-:W-:Y:S05]  /*3190*/  @!P0 BRA `(.L_x_41) ;  /* 0x00000068005c8947 */ /* 0x004fea0003800000 */
.L_x_151:
[----:B------:R-:W-:-:S04]  /*31a0*/  UIADD3 UR4, UPT, UPT, UR25, 0x1, URZ ;  /* 0x0000000119047890 */ /* 0x000fc8000fffe0ff */
[----:B------:R-:W-:-:S04]  /*31b0*/  UISETP.NE.AND UP0, UPT, UR4, 0x29, UPT ;  /* 0x000000290400788c */ /* 0x000fc8000bf05270 */
[----:B------:R-:W-:Y:S02]  /*31c0*/  USEL UR5, URZ, 0x1, UP0 ;  /* 0x00000001ff057887 */ /* 0x000fe40008000000 */
[----:B------:R-:W-:Y:S02]  /*31d0*/  USEL UR4, UR4, URZ, UP0 ;  /* 0x000000ff04047287 */ /* 0x000fe40008000000 */
[----:B------:R-:W-:Y:S02]  /*31e0*/  ULOP3.LUT UR6, UR23, UR5, URZ, 0x3c, !UPT ;  /* 0x0000000517067292 */ /* 0x000fe4000f8e3cff */
[----:B------:R-:W-:-:S04]  /*31f0*/  ULEA UR5, UR4, UR24, 0x3 ;  /* 0x0000001804057291 */ /* 0x000fc8000f8e18ff */
[----:B--2---:R-:W-:-:S04]  /*3200*/  MOV R2, UR6 ;  /* 0x0000000600027c02 */ /* 0x004fc80008000f00 */
[----:B------:R-:W-:-:S04]  /*3210*/  SHF.L.U32 R2, R2, 0x1f, RZ ;  /* 0x0000001f02027819 */ /* 0x000fc800000006ff */
[----:B------:R-:W2:Y:S02]  /*3220*/  SYNCS.PHASECHK.TRANS64.TRYWAIT P0, [UR5], R2 ;  /* 0x00000002ff0075a7 */ /* 0x000ea40008001105 */
[----:B--2---:R-:W-:Y:S05]  /*3230*/  @!P0 BRA `(.L_x_42) ;  /* 0x00000068004c8947 */ /* 0x004fea0003800000 */
.L_x_153:
        /* <DEDUP_REMOVED lines=10> */
.L_x_155:
        /* <DEDUP_REMOVED lines=10> */
.L_x_157:
        /* <DEDUP_REMOVED lines=10> */
.L_x_159:
        /* <DEDUP_REMOVED lines=10> */
.L_x_161:
        /* <DEDUP_REMOVED lines=10> */
.L_x_163:
        /* <DEDUP_REMOVED lines=10> */
.L_x_165:
        /* <DEDUP_REMOVED lines=10> */
.L_x_167:
        /* <DEDUP_REMOVED lines=10> */
.L_x_169:
        /* <DEDUP_REMOVED lines=10> */
.L_x_171:
        /* <DEDUP_REMOVED lines=10> */
.L_x_173:
        /* <DEDUP_REMOVED lines=10> */
.L_x_175:
        /* <DEDUP_REMOVED lines=10> */
.L_x_177:
        /* <DEDUP_REMOVED lines=10> */
.L_x_179:
        /* <DEDUP_REMOVED lines=10> */
.L_x_181:
        /* <DEDUP_REMOVED lines=10> */
.L_x_183:
        /* <DEDUP_REMOVED lines=10> */
.L_x_185:
        /* <DEDUP_REMOVED lines=10> */
.L_x_187:
        /* <DEDUP_REMOVED lines=10> */
.L_x_189:
        /* <DEDUP_REMOVED lines=10> */
.L_x_191:
        /* <DEDUP_REMOVED lines=10> */
.L_x_193:
        /* <DEDUP_REMOVED lines=10> */
.L_x_195:
        /* <DEDUP_REMOVED lines=10> */
.L_x_197:
        /* <DEDUP_REMOVED lines=10> */
.L_x_199:
        /* <DEDUP_REMOVED lines=10> */
.L_x_201:
        /* <DEDUP_REMOVED lines=10> */
.L_x_203:
        /* <DEDUP_REMOVED lines=10> */
.L_x_205:
        /* <DEDUP_REMOVED lines=10> */
.L_x_207:
        /* <DEDUP_REMOVED lines=10> */
.L_x_209:
        /* <DEDUP_REMOVED lines=10> */
.L_x_211:
        /* <DEDUP_REMOVED lines=10> */
.L_x_213:
        /* <DEDUP_REMOVED lines=10> */
.L_x_215:
        /* <DEDUP_REMOVED lines=10> */
.L_x_217:
        /* <DEDUP_REMOVED lines=10> */
.L_x_219:
        /* <DEDUP_REMOVED lines=10> */
.L_x_221:
        /* <DEDUP_REMOVED lines=10> */
.L_x_223:
        /* <DEDUP_REMOVED lines=10> */
.L_x_225:
        /* <DEDUP_REMOVED lines=10> */
.L_x_227:
        /* <DEDUP_REMOVED lines=10> */
.L_x_229:
[----:B------:R-:W-:-:S04]  /*4a00*/  UIADD3 UR4, UPT, UPT, UR4, 0x1, URZ ;  /* 0x0000000104047890 */ /* 0x000fc8000fffe0ff */
[----:B------:R-:W-:-:S04]  /*4a10*/  UISETP.NE.AND UP0, UPT, UR4, 0x29, UPT ;  /* 0x000000290400788c */ /* 0x000fc8000bf05270 */
[----:B------:R-:W-:Y:S02]  /*4a20*/  USEL UR5, URZ, 0x1, UP0 ;  /* 0x00000001ff057887 */ /* 0x000fe40008000000 */
[----:B------:R-:W-:Y:S02]  /*4a30*/  USEL UR4, UR4, URZ, UP0 ;  /* 0x000000ff04047287 */ /* 0x000fe40008000000 */
[----:B------:R-:W-:Y:S02]  /*4a40*/  ULOP3.LUT UR5, UR6, UR5, URZ, 0x3c, !UPT ;  /* 0x0000000506057292 */ /* 0x000fe4000f8e3cff */
[----:B------:R-:W-:-:S04]  /*4a50*/  ULEA UR4, UR4, UR24, 0x3 ;  /* 0x0000001804047291 */ /* 0x000fc8000f8e18ff */
[----:B--2---:R-:W-:Y:S02]  /*4a60*/  IMAD.U32 R2, RZ, RZ, UR5 ;  /* 0x00000005ff027e24 */ /* 0x004fe4000f8e00ff */
[----:B------:R-:W-:-:S03]  /*4a70*/  MOV R0, UR4 ;  /* 0x0000000400007c02 */ /* 0x000fc60008000f00 */
[----:B------:R-:W-:-:S07]  /*4a80*/  SHF.L.U32 R2, R2, 0x1f, RZ ;  /* 0x0000001f02027819 */ /* 0x000fce00000006ff */
.L_x_81:
[----:B--2---:R2:W3:Y:S02]  /*4a90*/  SYNCS.PHASECHK.TRANS64.TRYWAIT P0, [R0+URZ], R2 ;  /* 0x00000002000075a7 */ /* 0x0044e400080011ff */
[----:B---3--:R-:W-:Y:S05]  /*4aa0*/  @!P0 NANOSLEEP.SYNCS 0x989680 ;  /* 0x009896800000895d */ /* 0x008fea0003900000 */
[----:B------:R-:W3:Y:S02]  /*4ab0*/  @!P0 SYNCS.PHASECHK.TRANS64 P0, [R0+URZ], R2 ;  /* 0x00000002000085a7 */ /* 0x000ee400080010ff */
[----:B-1-3--:R-:W-:Y:S05]  /*4ac0*/  @P0 EXIT ;  /* 0x000000000000094d */ /* 0x00afea0003800000 */
[----:B------:R-:W-:Y:S05]  /*4ad0*/  BRA `(.L_x_81) ;  /* 0xfffffffc00ec7947 */ /* 0x000fea000383ffff */
.L_x_22:
[----:B------:R-:W2:Y:S02]  /*4ae0*/  S2UR UR4, SR_CgaCtaId ;  /* 0x00000000000479c3 */ /* 0x000ea40000008800 */
[----:B--2---:R-:W-:-:S04]  /*4af0*/  UISETP.NE.AND UP0, UPT, UR4, URZ, UPT ;  /* 0x000000ff0400728c */ /* 0x004fc8000bf05270 */
[----:B------:R-:W-:-:S09]  /*4b00*/  UISETP.NE.OR UP0, UPT, UR18, 0x1, UP0 ;  /* 0x000000011200788c */ /* 0x000fd20008705670 */
[----:B------:R-:W-:Y:S05]  /*4b10*/  BRA.U UP0, `(.L_x_82) ;  /* 0x0000000100b47547 */ /* 0x000fea000b800000 */
[----:B------:R-:W2:Y:S01]  /*4b20*/  S2UR UR5, SR_CgaCtaId ;  /* 0x00000000000579c3 */ /* 0x000ea20000008800 */
[----:B------:R-:W-:Y:S01]  /*4b30*/  UMOV UR4, 0x400 ;  /* 0x0000040000047882 */ /* 0x000fe20000000000 */
[----:B------:R-:W-:Y:S01]  /*4b40*/  HFMA2 R2, -RZ, RZ, 0, 5.9604644775390625e-08 ;  /* 0x00000001ff027431 */ /* 0x000fe200000001ff */
[----:B------:R-:W-:Y:S01]  /*4b50*/  ISETP.GE.U32.AND P0, PT, R3, 0x2, PT ;  /* 0x000000020300780c */ /* 0x000fe20003f06070 */
[----:B------:R-:W-:Y:S01]  /*4b60*/  IMAD.MOV.U32 R8, RZ, RZ, RZ ;  /* 0x000000ffff087224 */ /* 0x000fe200078e00ff */
[----:B--2---:R-:W-:-:S04]  /*4b70*/  ULEA UR4, UR5, UR4, 0x18 ;  /* 0x0000000405047291 */ /* 0x004fc8000f8ec0ff */
[----:B------:R-:W-:Y:S02]  /*4b80*/  UIADD3 UR5, UPT, UPT, UR4, 0x2b8, URZ ;  /* 0x000002b804057890 */ /* 0x000fe4000fffe0ff */
[----:B------:R-:W-:Y:S02]  /*4b90*/  UIADD3 UR8, UPT, UPT, UR4, 0x2b0, URZ ;  /* 0x000002b004087890 */ /* 0x000fe4000fffe0ff */
[----:B------:R-:W-:-:S12]  /*4ba0*/  UPRMT UR5, URZ, 0x654, UR5 ;  /* 0x00000654ff057896 */ /* 0x000fd80008000005 */
.L_x_85:
[----:B------:R-:W-:Y:S01]  /*4bb0*/  SHF.L.U32 R6, R2, 0x1f, RZ ;  /* 0x0000001f02067819 */ /* 0x000fe200000006ff */
[----:B------:R-:W-:Y:S02]  /*4bc0*/  IMAD.U32 R4, RZ, RZ, UR8 ;  /* 0x00000008ff047e24 */ /* 0x000fe4000f8e00ff */
[----:B------:R-:W-:Y:S01]  /*4bd0*/  @!P0 IMAD.MOV.U32 R5, RZ, RZ, 0x10 ;  /* 0x00000010ff058424 */ /* 0x000fe200078e00ff */
[----:B------:R-:W2:Y:S02]  /*4be0*/  SYNCS.PHASECHK.TRANS64.TRYWAIT P1, [UR4+0x2b8], R6 ;  /* 0x0002b806ff0075a7 */ /* 0x000ea40008021104 */
[----:B------:R-:W-:-:S04]  /*4bf0*/  PRMT R4, R3, 0x654, R4 ;  /* 0x0000065403047816 */ /* 0x000fc80000000004 */
[----:B------:R-:W-:Y:S01]  /*4c00*/  SEL R0, R4, R0, !P0 ;  /* 0x0000000004007207 */ /* 0x000fe20004000000 */
[----:B--2---:R-:W-:Y:S06]  /*4c10*/  @!P1 BRA `(.L_x_83) ;  /* 0x0000005c007c9947 */ /* 0x004fec0003800000 */
.L_x_231:
[----:B------:R-:W-:Y:S01]  /*4c20*/  UIADD3 UR6, UPT, UPT, UR4, 0x2f0, URZ ;  /* 0x000002f004067890 */ /* 0x000fe2000fffe0ff */
[----:B------:R3:W-:Y:S01]  /*4c30*/  @!P0 SYNCS.ARRIVE.TRANS64.RED RZ, [R0+URZ], R5 ;  /* 0x0000000500ff89a7 */ /* 0x0007e200080004ff */
[----:B------:R-:W-:Y:S01]  /*4c40*/  UIADD3 UR7, UPT, UPT, UR4, 0x2b0, URZ ;  /* 0x000002b004077890 */ /* 0x000fe2000fffe0ff */
[----:B------:R-:W-:-:S08]  /*4c50*/  LOP3.LUT R2, R2, 0x1, RZ, 0x3c, !PT ;  /* 0x0000000102027812 */ /* 0x000fd000078e3cff */
[----:B------:R-:W-:Y:S06]  /*4c60*/  UGETNEXTWORKID.BROADCAST [UR6], [UR7] ;  /* 0x00000000060073ca */ /* 0x000fec0008000100 */
[----:B---3--:R-:W-:-:S04]  /*4c70*/  SHF.L.U32 R5, R8, 0x1f, RZ ;  /* 0x0000001f08057819 */ /* 0x008fc800000006ff */
[----:B------:R-:W3:Y:S02]  /*4c80*/  SYNCS.PHASECHK.TRANS64.TRYWAIT P1, [UR4+0x2b0], R5 ;  /* 0x0002b005ff0075a7 */ /* 0x000ee40008021104 */
[----:B---3--:R-:W-:Y:S05]  /*4c90*/  @!P1 BRA `(.L_x_84) ;  /* 0x0000005c00749947 */ /* 0x008fea0003800000 */
.L_x_233:
[----:B--2---:R-:W2:Y:S01]  /*4ca0*/  LDS.128 R4, [UR4+0x2f0] ;  /* 0x0002f004ff047984 */ /* 0x004ea20008000c00 */
[----:B------:R-:W-:Y:S01]  /*4cb0*/  LOP3.LUT R8, R8, 0x1, RZ, 0x3c, !PT ;  /* 0x0000000108087812 */ /* 0x000fe200078e3cff */
[----:B------:R-:W-:Y:S01]  /*4cc0*/  @!PT LDS RZ, [RZ] ;  /* 0x00000000fffff984 */ /* 0x000fe20000000800 */
[----:B------:R-:W-:Y:S01]  /*4cd0*/  @!PT LDS RZ, [RZ] ;  /* 0x00000000fffff984 */ /* 0x000fe20000000800 */
[----:B------:R-:W-:Y:S01]  /*4ce0*/  @!PT LDS RZ, [RZ] ;  /* 0x00000000fffff984 */ /* 0x000fe20000000800 */
[----:B------:R-:W-:Y:S01]  /*4cf0*/  @!PT LDS RZ, [RZ] ;  /* 0x00000000fffff984 */ /* 0x000fe20000000800 */
[----:B------:R3:W-:Y:S06]  /*4d00*/  MEMBAR.ALL.CTA ;  /* 0x0000000000007992 */ /* 0x0007ec0000008000 */
[----:B---3--:R-:W3:Y:S02]  /*4d10*/  FENCE.VIEW.ASYNC.S ;  /* 0x00000000000073c6 */ /* 0x008ee40000000000 */
[----:B---3--:R-:W-:Y:S01]  /*4d20*/  SYNCS.ARRIVE.TRANS64.RED.A1T0 RZ, [UR5], RZ ;  /* 0x000000ffffff79a7 */ /* 0x008fe20008100405 */
[----:B--2---:R-:W-:-:S13]  /*4d30*/  LOP3.LUT P1, RZ, R6, 0x1, RZ, 0xc0, !PT ;  /* 0x0000000106ff7812 */ /* 0x004fda000782c0ff */
[----:B------:R-:W-:Y:S05]  /*4d40*/  @P1 BRA `(.L_x_85) ;  /* 0xfffffffc00981947 */ /* 0x000fea000383ffff */
[----:B------:R-:W-:-:S04]  /*4d50*/  SHF.L.U32 R0, R2, 0x1f, RZ ;  /* 0x0000001f02007819 */ /* 0x000fc800000006ff */
[----:B------:R-:W2:Y:S02]  /*4d60*/  SYNCS.PHASECHK.TRANS64 P0, [UR4+0x2b8], R0 ;  /* 0x0002b800ff0075a7 */ /* 0x000ea40008001004 */
[----:B-12---:R-:W-:Y:S05]  /*4d70*/  @P0 EXIT ;  /* 0x000000000000094d */ /* 0x006fea0003800000 */
[----:B------:R-:W-:-:S07]  /*4d80*/  MOV R0, UR4 ;  /* 0x0000000400007c02 */ /* 0x000fce0008000f00 */
.L_x_86:
[----:B-1----:R-:W-:-:S04]  /*4d90*/  SHF.L.U32 R3, R2, 0x1f, RZ ;  /* 0x0000001f02037819 */ /* 0x002fc800000006ff */
[----:B------:R1:W2:Y:S03]  /*4da0*/  SYNCS.PHASECHK.TRANS64.TRYWAIT P0, [R0+URZ+0x2b8], R3 ;  /* 0x0002b803000075a7 */ /* 0x0002a600080011ff */
[----:B--2---:R-:W-:Y:S05]  /*4db0*/  @!P0 NANOSLEEP.SYNCS 0x989680 ;  /* 0x009896800000895d */ /* 0x004fea0003900000 */
[----:B------:R-:W2:Y:S02]  /*4dc0*/  @!P0 SYNCS.PHASECHK.TRANS64 P0, [R0+URZ+0x2b8], R3 ;  /* 0x0002b803000085a7 */ /* 0x000ea400080010ff */
[----:B--2---:R-:W-:Y:S05]  /*4dd0*/  @P0 EXIT ;  /* 0x000000000000094d */ /* 0x004fea0003800000 */
[----:B------:R-:W-:Y:S05]  /*4de0*/  BRA `(.L_x_86) ;  /* 0xfffffffc00e87947 */ /* 0x000fea000383ffff */
.L_x_82:
[----:B------:R-:W-:Y:S05]  /*4df0*/  BRA.U UP4, `(.L_x_87) ;  /* 0x0000001104387547 */ /* 0x000fea000b800000 */
[----:B------:R-:W2:Y:S01]  /*4e00*/  S2UR UR4, SR_CgaCtaId ;  /* 0x00000000000479c3 */ /* 0x000ea20000008800 */
[----:B------:R-:W-:Y:S01]  /*4e10*/  UMOV UR5, 0x40 ;  /* 0x0000004000057882 */ /* 0x000fe20000000000 */
[----:B------:R-:W-:Y:S01]  /*4e20*/  NOP ;  /* 0x0000000000007918 */ /* 0x000fe20000000000 */
[----:B------:R-:W-:Y:S01]  /*4e30*/  UMOV UR6, 0x400 ;  /* 0x0000040000067882 */ /* 0x000fe20000000000 */
[----:B--2---:R-:W-:Y:S02]  /*4e40*/  ULEA UR5, UR4, UR5, 0x18 ;  /* 0x0000000504057291 */ /* 0x004fe4000f8ec0ff */
[----:B------:R-:W-:-:S07]  /*4e50*/  ULEA UR6, UR4, UR6, 0x18 ;  /* 0x0000000604067291 */ /* 0x000fce000f8ec0ff */
[----:B------:R-:W2:Y:S02]  /*4e60*/  LDS.U8 R3, [UR5+0x1c] ;  /* 0x00001c05ff037984 */ /* 0x000ea40008000000 */
[----:B--2---:R-:W-:-:S13]  /*4e70*/  ISETP.NE.AND P0, PT, R3, RZ, PT ;  /* 0x000000ff0300720c */ /* 0x004fda0003f05270 */
[----:B------:R-:W-:Y:S05]  /*4e80*/  @P0 BRA `(.L_x_88) ;  /* 0x0000000400080947 */ /* 0x000fea0003800000 */
[----:B------:R-:W-:Y:S02]  /*4e90*/  UISETP.NE.U32.AND UP1, UPT, UR28, 0x1, UPT ;  /* 0x000000011c00788c */ /* 0x000fe4000bf25070 */
[----:B------:R-:W-:-:S07]  /*4ea0*/  UIADD3 UR7, UPT, UPT, UR5, 0x8, URZ ;  /* 0x0000000805077890 */ /* 0x000fce000fffe0ff */
[----:B------:R-:W-:Y:S05]  /*4eb0*/  BRA.U !UP1, `(.L_x_89) ;  /* 0x00000001099c7547 */ /* 0x000fea000b800000 */
[----:B------:R-:W-:Y:S01]  /*4ec0*/  ELECT P0, URZ, PT ;  /* 0x0000000000ff782f */ /* 0x000fe20003800000 */
[----:B------:R-:W-:-:S12]  /*4ed0*/  BSSY B0, `(.L_x_89) ;  /* 0x0000025000007945 */ /* 0x000fd80003800000 */
[----:B------:R-:W-:Y:S05]  /*4ee0*/  @!P0 BRA `(.L_x_90) ;  /* 0x00000000008c8947 */ /* 0x000fea0003800000 */
[----:B------:R-:W-:-:S05]  /*4ef0*/  UMOV UR4, 0x10 ;  /* 0x0000001000047882 */ /* 0x000fca0000000000 */
[----:B------:R-:W-:Y:S04]  /*4f00*/  DEPBAR.LE SB2, 0x36 ;  /* 0x0000ad800000791a */ /* 0x000fe80000000000 */
[----:B------:R-:W2:Y:S02]  /*4f10*/  UTCATOMSWS.2CTA.FIND_AND_SET.ALIGN UP0, UR4, UR4 ;  /* 0x00000004000475e3 */ /* 0x000ea40008200800 */
[----:B--2---:R-:W-:Y:S01]  /*4f20*/  MOV R10, UR4 ;  /* 0x00000004000a7c02 */ /* 0x004fe20008000f00 */
[----:B------:R-:W-:Y:S06]  /*4f30*/  BRA.U UP0, `(.L_x_91) ;  /* 0x0000000100187547 */ /* 0x000fec000b800000 */
.L_x_92:
[----:B------:R-:W-:Y:S05]  /*4f40*/  NANOSLEEP 0x64 ;  /* 0x000000640000795d */ /* 0x000fea0003800000 */
[----:B------:R-:W-:-:S05]  /*4f50*/  UMOV UR4, 0x10 ;  /* 0x0000001000047882 */ /* 0x000fca0000000000 */
[----:B------:R-:W-:Y:S04]  /*4f60*/  DEPBAR.LE SB2, 0x36 ;  /* 0x0000ad800000791a */ /* 0x000fe80000000000 */
[----:B------:R-:W2:Y:S02]  /*4f70*/  UTCATOMSWS.2CTA.FIND_AND_SET.ALIGN UP0, UR4, UR4 ;  /* 0x00000004000475e3 */ /* 0x000ea40008200800 */
[----:B--2---:R-:W-:Y:S01]  /*4f80*/  MOV R10, UR4 ;  /* 0x00000004000a7c02 */ /* 0x004fe20008000f00 */
[----:B------:R-:W-:Y:S05]  /*4f90*/  BRA.U !UP0, `(.L_x_92) ;  /* 0xfffffffd08e87547 */ /* 0x000fea000b83ffff */
.L_x_91:
[----:B------:R-:W2:Y:S01]  /*4fa0*/  LDS R6, [UR5+0x10] ;  /* 0x00001005ff067984 */ /* 0x000ea20008000800 */
[----:B------:R-:W-:Y:S01]  /*4fb0*/  IMAD.U32 R3, RZ, RZ, UR6 ;  /* 0x00000006ff037e24 */ /* 0x000fe2000f8e00ff */
[----:B------:R-:W-:-:S03]  /*4fc0*/  MOV R4, UR27 ;  /* 0x0000001b00047c02 */ /* 0x000fc60008000f00 */
[----:B------:R-:W-:Y:S01]  /*4fd0*/  VIADD R3, R3, 0x300 ;  /* 0x0000030003037836 */ /* 0x000fe20000000000 */
[----:B--2---:R-:W-:-:S04]  /*4fe0*/  SHF.L.U32 R6, R6, 0x1f, RZ ;  /* 0x0000001f06067819 */ /* 0x004fc800000006ff */
[----:B------:R-:W2:Y:S02]  /*4ff0*/  SYNCS.PHASECHK.TRANS64.TRYWAIT P0, [UR5+0x8], R6 ;  /* 0x00000806ff0075a7 */ /* 0x000ea40008001105 */
[----:B--2---:R-:W-:Y:S05]  /*5000*/  @P0 BRA `(.L_x_93) ;  /* 0x0000000000080947 */ /* 0x004fea0003800000 */
[----:B------:R-:W2:Y:S02]  /*5010*/  SYNCS.PHASECHK.TRANS64.TRYWAIT P0, [UR5+0x8], R6 ;  /* 0x00000806ff0075a7 */ /* 0x000ea40008001105 */
[----:B--2---:R-:W-:Y:S05]  /*5020*/  @!P0 BRA `(.L_x_94) ;  /* 0x0000005800a88947 */ /* 0x004fea0003800000 */
.L_x_93:
[----:B------:R-:W-:Y:S01]  /*5030*/  PRMT R4, R4, 0x654, R3 ;  /* 0x0000065404047816 */ /* 0x000fe20000000003 */
[----:B------:R-:W-:Y:S01]  /*5040*/  HFMA2 R3, -RZ, RZ, 0, 5.9604644775390625e-08 ;  /* 0x00000001ff037431 */ /* 0x000fe200000001ff */
[----:B------:R-:W-:Y:S01]  /*5050*/  UPRMT UR4, UR27, 0x654, UR7 ;  /* 0x000006541b047896 */ /* 0x000fe20008000007 */
[----:B------:R-:W-:Y:S02]  /*5060*/  IMAD.MOV.U32 R8, RZ, RZ, 0xffff ;  /* 0x0000ffffff087424 */ /* 0x000fe400078e00ff */
[----:B--2---:R-:W-:Y:S02]  /*5070*/  IMAD.MOV.U32 R6, RZ, RZ, 0x4 ;  /* 0x00000004ff067424 */ /* 0x004fe400078e00ff */
[----:B------:R-:W-:Y:S01]  /*5080*/  IMAD.SHL.U32 R9, R10, 0x20, RZ ;  /* 0x000000200a097824 */ /* 0x000fe200078e00ff */
[----:B------:R-:W-:Y:S02]  /*5090*/  MOV R5, UR4 ;  /* 0x0000000400057c02 */ /* 0x000fe40008000f00 */
[-C--:B------:R-:W-:Y:S01]  /*50a0*/  SHF.L.U32 R8, R8, R10.reuse, RZ ;  /* 0x0000000a08087219 */ /* 0x080fe200000006ff */
[----:B------:R2:W-:Y:S01]  /*50b0*/  SYNCS.ARRIVE.TRANS64.RED RZ, [UR4], R6 ;  /* 0x00000006ffff79a7 */ /* 0x0005e20008000404 */
[----:B------:R-:W-:Y:S01]  /*50c0*/  SHF.L.U32 R7, R3, R10, RZ ;  /* 0x0000000a03077219 */ /* 0x000fe200000006ff */
[----:B------:R2:W-:Y:S04]  /*50d0*/  STS [UR6+0x300], R9 ;  /* 0x00030009ff007988 */ /* 0x0005e80008000806 */
[----:B------:R2:W-:Y:S04]  /*50e0*/  STAS [R4.64], R10 ;  /* 0x0000000a04007dbd */ /* 0x0005e8000c0008ff */
[----:B------:R2:W-:Y:S04]  /*50f0*/  ATOMS.OR RZ, [UR5+0x14], R8 ;  /* 0x00001408ffff798c */ /* 0x0005e8000b000005 */
[----:B------:R2:W-:Y:S04]  /*5100*/  ATOMS.OR RZ, [UR5+0x18], R7 ;  /* 0x00001807ffff798c */ /* 0x0005e8000b000005 */
[----:B------:R2:W-:Y:S02]  /*5110*/  ATOMS.XOR RZ, [UR5+0x10], R3 ;  /* 0x00001003ffff798c */ /* 0x0005e4000b800005 */
.L_x_90:
[----:B-1----:R-:W-:Y:S05]  /*5120*/  BSYNC B0 ;  /* 0x0000000000007941 */ /* 0x002fea0003800000 */
.L_x_89:
[----:B------:R-:W-:Y:S05]  /*5130*/  BRA.U UP1, `(.L_x_95) ;  /* 0x00000001016c7547 */ /* 0x000fea000b800000 */
[----:B------:R-:W-:-:S03]  /*5140*/  UMOV UR4, 0xffffffff ;  /* 0xffffffff00047882 */ /* 0x000fc60000000000 */
[----:B------:R-:W-:Y:S05]  /*5150*/  BRA.DIV UR4, `(.L_x_96) ;  /* 0x0000005a04747947 */ /* 0x000fea000b800000 */
[----:B------:R-:W-:-:S13]  /*5160*/  ELECT P0, URZ, PT ;  /* 0x0000000000ff782f */ /* 0x000fda0003800000 */
.L_x_236:
[----:B------:R-:W-:Y:S05]  /*5170*/  @!P0 BRA `(.L_x_95) ;  /* 0x00000000005c8947 */ /* 0x000fea0003800000 */
[----:B--2---:R-:W2:Y:S02]  /*5180*/  LDS R4, [UR5+0x10] ;  /* 0x00001005ff047984 */ /* 0x004ea40008000800 */
[----:B--2---:R-:W-:-:S04]  /*5190*/  SHF.L.U32 R4, R4, 0x1f, RZ ;  /* 0x0000001f04047819 */ /* 0x004fc800000006ff */
[----:B------:R-:W2:Y:S02]  /*51a0*/  SYNCS.PHASECHK.TRANS64.TRYWAIT P0, [UR5+0x8], R4 ;  /* 0x00000804ff0075a7 */ /* 0x000ea40008001105 */
[----:B--2---:R-:W-:Y:S05]  /*51b0*/  @P0 BRA `(.L_x_97) ;  /* 0x0000000000080947 */ /* 0x004fea0003800000 */
[----:B------:R-:W2:Y:S02]  /*51c0*/  SYNCS.PHASECHK.TRANS64.TRYWAIT P0, [UR5+0x8], R4 ;  /* 0x00000804ff0075a7 */ /* 0x000ea40008001105 */
[----:B--2---:R-:W-:Y:S05]  /*51d0*/  @!P0 BRA `(.L_x_98) ;  /* 0x0000005800788947 */ /* 0x004fea0003800000 */
.L_x_97:
[----:B------:R-:W3:Y:S01]  /*51e0*/  LDS R6, [UR6+0x300] ;  /* 0x00030006ff067984 */ /* 0x000ee20008000800 */
[----:B--2---:R-:W-:Y:S02]  /*51f0*/  HFMA2 R3, -RZ, RZ, 0, 5.9604644775390625e-08 ;  /* 0x00000001ff037431 */ /* 0x004fe400000001ff */
[----:B------:R-:W-:Y:S01]  /*5200*/  IMAD.MOV.U32 R4, RZ, RZ, 0xffff ;  /* 0x0000ffffff047424 */ /* 0x000fe200078e00ff */
[----:B------:R-:W-:Y:S01]  /*5210*/  UPRMT UR4, UR27, 0x654, UR7 ;  /* 0x000006541b047896 */ /* 0x000fe20008000007 */
[----:B---3--:R-:W-:-:S03]  /*5220*/  IMAD.SHL.U32 R5, R6, 0x20, RZ ;  /* 0x0000002006057824 */ /* 0x008fc600078e00ff */
[-C--:B------:R-:W-:Y:S02]  /*5230*/  SHF.L.U32 R4, R4, R6.reuse, RZ ;  /* 0x0000000604047219 */ /* 0x080fe400000006ff */
[----:B------:R-:W-:Y:S01]  /*5240*/  SHF.L.U32 R6, R3, R6, RZ ;  /* 0x0000000603067219 */ /* 0x000fe200000006ff */
[----:B------:R3:W-:Y:S04]  /*5250*/  STS [UR6+0x300], R5 ;  /* 0x00030005ff007988 */ /* 0x0007e80008000806 */
[----:B------:R3:W-:Y:S04]  /*5260*/  ATOMS.OR RZ, [UR5+0x14], R4 ;  /* 0x00001404ffff798c */ /* 0x0007e8000b000005 */
[----:B------:R3:W-:Y:S01]  /*5270*/  ATOMS.OR RZ, [UR5+0x18], R6 ;  /* 0x00001806ffff798c */ /* 0x0007e2000b000005 */
[----:B------:R-:W-:Y:S03]  /*5280*/  SYNCS.ARRIVE.TRANS64.RED.A1T0 RZ, [UR4], RZ ;  /* 0x000000ffffff79a7 */ /* 0x000fe60008100404 */
[----:B------:R3:W-:Y:S01]  /*5290*/  ATOMS.XOR RZ, [UR5+0x10], R3 ;  /* 0x00001003ffff798c */ /* 0x0007e2000b800005 */
[----:B------:R-:W-:Y:S05]  /*52a0*/  BRA `(.L_x_95) ;  /* 0x0000000000107947 */ /* 0x000fea0003800000 */
.L_x_88:
[----:B------:R-:W-:Y:S02]  /*52b0*/  MOV R3, 0xffffffff ;  /* 0xffffffff00037802 */ /* 0x000fe40000000f00 */
[----:B------:R-:W-:-:S03]  /*52c0*/  MOV R4, 0x52f0 ;  /* 0x000052f000047802 */ /* 0x000fc60000000f00 */
[----:B------:R2:W-:Y:S04]  /*52d0*/  STS [UR6+0x300], R3 ;  /* 0x00030003ff007988 */ /* 0x0005e80008000806 */
[----:B-12--5:R-:W-:Y:S05]  /*52e0*/  CALL.REL.NOINC `($__internal_1_$__cuda_sm10x_tcgen05_guardrail_trap_phase_invalid_during_alloc) ;  /* 0x0000005c005c7944 */ /* 0x026fea0003c00000 */
.L_x_95:
[----:B------:R-:W-:Y:S05]  /*52f0*/  WARPSYNC.ALL ;  /* 0x0000000000007948 */ /* 0x000fea0003800000 */
[----:B------:R-:W4:Y:S01]  /*5300*/  S2UR UR15, SR_CgaCtaId ;  /* 0x00000000000f79c3 */ /* 0x000f220000008800 */
[----:B------:R-:W-:Y:S01]  /*5310*/  UMOV UR4, 0x400 ;  /* 0x0000040000047882 */ /* 0x000fe20000000000 */
[----:B------:R-:W-:-:S06]  /*5320*/  NOP ;  /* 0x0000000000007918 */ /* 0x000fcc0000000000 */
[----:B------:R-:W-:Y:S06]  /*5330*/  BAR.ARV 0x6, 0xa0 ;  /* 0x0182800000007b1d */ /* 0x000fec0000002000 */
[----:B------:R-:W1:Y:S01]  /*5340*/  LDCU UR5, c[0x0][0x390] ;  /* 0x00007200ff0577ac */ /* 0x000e620008000800 */
[----:B------:R-:W-:Y:S01]  /*5350*/  LOP3.LUT R2, R2, 0xffff, RZ, 0xc0, !PT ;  /* 0x0000ffff02027812 */ /* 0x000fe200078ec0ff */
[----:B--2---:R-:W-:Y:S01]  /*5360*/  IMAD.MOV.U32 R8, RZ, RZ, 0x1 ;  /* 0x00000001ff087424 */ /* 0x004fe200078e00ff */
[----:B------:R-:W-:Y:S01]  /*5370*/  LOP3.LUT R0, R0, 0xffff, RZ, 0xc0, !PT ;  /* 0x0000ffff00007812 */ /* 0x000fe200078ec0ff */
[----:B------:R-:W-:Y:S01]  /*5380*/  UISETP.NE.AND UP4, UPT, UR28, URZ, UPT ;  /* 0x000000ff1c00728c */ /* 0x000fe2000bf85270 */
[----:B------:R-:W-:Y:S01]  /*5390*/  R2UR UR16, R2 ;  /* 0x00000000021072ca */ /* 0x000fe200000e0000 */
[----:B------:R-:W-:Y:S01]  /*53a0*/  IMAD.MOV.U32 R2, RZ, RZ, RZ ;  /* 0x000000ffff027224 */ /* 0x000fe200078e00ff */
[----:B------:R-:W-:Y:S01]  /*53b0*/  R2UR UR25, R0 ;  /* 0x00000000001972ca */ /* 0x000fe200000e0000 */
[----:B------:R-:W-:Y:S01]  /*53c0*/  IMAD.MOV.U32 R0, RZ, RZ, RZ ;  /* 0x000000ffff007224 */ /* 0x000fe200078e00ff */
[----:B------:R-:W-:Y:S01]  /*53d0*/  UMOV UR19, URZ ;  /* 0x000000ff00137c82 */ /* 0x000fe20008000000 */
[----:B----4-:R-:W-:Y:S01]  /*53e0*/  ULEA UR15, UR15, UR4, 0x18 ;  /* 0x000000040f0f7291 */ /* 0x010fe2000f8ec0ff */
[----:B------:R-:W-:Y:S01]  /*53f0*/  UMOV UR11, URZ ;  /* 0x000000ff000b7c82 */ /* 0x000fe20008000000 */
[----:B------:R-:W-:-:S02]  /*5400*/  UMOV UR22, 0x0 ;  /* 0x0000000000167882 */ /* 0x000fc40000000000 */
[----:B------:R-:W-:Y:S02]  /*5410*/  UIADD3 UR6, UPT, UPT, UR15, 0x4600, URZ ;  /* 0x000046000f067890 */ /* 0x000fe4000fffe0ff */
[----:B------:R-:W-:Y:S02]  /*5420*/  UIADD3 UR7, UPT, UPT, UR15, 0x2d600, URZ ;  /* 0x0002d6000f077890 */ /* 0x000fe4000fffe0ff */
[----:B-1----:R-:W-:Y:S01]  /*5430*/  UIADD3 UR5, UPT, UPT, UR5, 0x1f, URZ ;  /* 0x0000001f05057890 */ /* 0x002fe2000fffe0ff */
[----:B---3--:R-:W1:Y:S01]  /*5440*/  LDS R3, [UR15+0x300] ;  /* 0x0003000fff037984 */ /* 0x008e620008000800 */
[----:B------:R-:W-:Y:S02]  /*5450*/  UIADD3 UR24, UPT, UPT, UR15, 0x2b8, URZ ;  /* 0x000002b80f187890 */ /* 0x000fe4000fffe0ff */
[----:B------:R-:W-:Y:S02]  /*5460*/  USHF.R.S32.HI UR4, URZ, 0x1f, UR5 ;  /* 0x0000001fff047899 */ /* 0x000fe40008011405 */
[----:B------:R-:W-:-:S02]  /*5470*/  USHF.R.U32.HI UR6, URZ, 0x4, UR6 ;  /* 0x00000004ff067899 */ /* 0x000fc40008011606 */
[----:B------:R-:W-:Y:S02]  /*5480*/  ULEA.HI UR4, UR4, UR5, URZ, 0x5 ;  /* 0x0000000504047291 */ /* 0x000fe4000f8f28ff */
[----:B------:R-:W-:Y:S02]  /*5490*/  USHF.R.U32.HI UR7, URZ, 0x4, UR7 ;  /* 0x00000004ff077899 */ /* 0x000fe40008011607 */
[----:B------:R-:W-:Y:S02]  /*54a0*/  USHF.R.S32.HI UR21, URZ, 0x5, UR4 ;  /* 0x00000005ff157899 */ /* 0x000fe40008011404 */
[----:B------:R-:W-:Y:S02]  /*54b0*/  UPRMT UR24, URZ, 0x654, UR24 ;  /* 0x00000654ff187896 */ /* 0x000fe40008000018 */
[----:B------:R-:W-:Y:S02]  /*54c0*/  UISETP.LT.AND UP0, UPT, UR21, 0x1, UPT ;  /* 0x000000011500788c */ /* 0x000fe4000bf01270 */
[----:B------:R-:W-:-:S02]  /*54d0*/  ULOP3.LUT UR18, UR6, 0x3fff, URZ, 0xc0, !UPT ;  /* 0x00003fff06127892 */ /* 0x000fc4000f8ec0ff */
[----:B------:R-:W-:Y:S02]  /*54e0*/  USEL UR26, UR21, 0x1, !UP0 ;  /* 0x00000001151a7887 */ /* 0x000fe4000c000000 */
[----:B------:R-:W-:Y:S02]  /*54f0*/  ULOP3.LUT UR17, UR7, 0x3fff, URZ, 0xc0, !UPT ;  /* 0x00003fff07117892 */ /* 0x000fe4000f8ec0ff */
[----:B------:R-:W-:Y:S01]  /*5500*/  UIADD3 UR26, UPT, UPT, -UR26, URZ, URZ ;  /* 0x000000ff1a1a7290 */ /* 0x000fe2000fffe1ff */
[----:B------:R-:W-:Y:S01]  /*5510*/  UMOV UR23, 0x10118010 ;  /* 0x1011801000177882 */ /* 0x000fe20000000000 */
[C---:B-1----:R-:W-:Y:S01]  /*5520*/  VIADD R5, R3.reuse, 0x40 ;  /* 0x0000004003057836 */ /* 0x042fe20000000000 */
[----:B------:R-:W-:-:S04]  /*5530*/  LOP3.LUT R4, R3, 0xffff, RZ, 0xc0, !PT ;  /* 0x0000ffff03047812 */ /* 0x000fc800078ec0ff */
[----:B------:R-:W-:-:S05]  /*5540*/  LOP3.LUT R5, R5, 0xffff, RZ, 0xc0, !PT ;  /* 0x0000ffff05057812 */ /* 0x000fca00078ec0ff */
[----:B------:R1:W-:Y:S02]  /*5550*/  STL.64 [R1], R4 ;  /* 0x0000000401007387 */ /* 0x0003e40000100a00 */
.L_x_107:
[----:B-1----:R-:W-:-:S04]  /*5560*/  SHF.L.U32 R5, R2, 0x1f, RZ ;  /* 0x0000001f02057819 */ /* 0x002fc800000006ff */
[----:B------:R-:W1:Y:S02]  /*5570*/  SYNCS.PHASECHK.TRANS64.TRYWAIT P0, [UR15+0x2b0], R5 ;  /* 0x0002b005ff0075a7 */ /* 0x000e64000800110f */
[----:B-1--4-:R-:W-:Y:S05]  /*5580*/  @!P0 BRA `(.L_x_99) ;  /* 0x0000005400a48947 */ /* 0x012fea0003800000 */
.L_x_238:
[----:B-1----:R-:W1:Y:S01]  /*5590*/  LDS.128 R4, [UR15+0x2f0] ;  /* 0x0002f00fff047984 */ /* 0x002e620008000c00 */
[----:B------:R-:W-:Y:S01]  /*55a0*/  ULEA UR20, UR19, UR15, 0x3 ;  /* 0x0000000f13147291 */ /* 0x000fe2000f8e18ff */
[----:B------:R-:W-:Y:S01]  /*55b0*/  @!PT LDS RZ, [RZ] ;  /* 0x00000000fffff984 */ /* 0x000fe20000000800 */
[----:B------:R-:W-:Y:S01]  /*55c0*/  @!PT LDS RZ, [RZ] ;  /* 0x00000000fffff984 */ /* 0x000fe20000000800 */
[----:B------:R-:W-:Y:S01]  /*55d0*/  @!PT LDS RZ, [RZ] ;  /* 0x00000000fffff984 */ /* 0x000fe20000000800 */
[----:B------:R-:W-:Y:S01]  /*55e0*/  @!PT LDS RZ, [RZ] ;  /* 0x00000000fffff984 */ /* 0x000fe20000000800 */
[----:B------:R2:W-:Y:S06]  /*55f0*/  MEMBAR.ALL.CTA ;  /* 0x0000000000007992 */ /* 0x0005ec0000008000 */
[----:B--2---:R-:W2:Y:S02]  /*5600*/  FENCE.VIEW.ASYNC.S ;  /* 0x00000000000073c6 */ /* 0x004ea40000000000 */
[----:B--2---:R-:W-:Y:S01]  /*5610*/  SYNCS.ARRIVE.TRANS64.RED.A1T0 RZ, [UR24], RZ ;  /* 0x000000ffffff79a7 */ /* 0x004fe20008100418 */
[----:B-1----:R-:W-:Y:S01]  /*5620*/  LOP3.LUT P2, RZ, R6, 0x1, RZ, 0xc0, !PT ;  /* 0x0000000106ff7812 */ /* 0x002fe2000784c0ff */
[----:B------:R-:W-:-:S12]  /*5630*/  BRA.U UP4, `(.L_x_100) ;  /* 0x00000001040c7547 */ /* 0x000fd8000b800000 */
[----:B------:R-:W-:-:S04]  /*5640*/  SHF.L.U32 R5, R8, 0x1f, RZ ;  /* 0x0000001f08057819 */ /* 0x000fc800000006ff */
[----:B------:R-:W1:Y:S02]  /*5650*/  SYNCS.PHASECHK.TRANS64.TRYWAIT P0, [UR20+0x2d0], R5 ;  /* 0x0002d005ff0075a7 */ /* 0x000e640008001114 */
[----:B-1----:R-:W-:Y:S05]  /*5660*/  @!P0 BRA `(.L_x_101) ;  /* 0x0000005400848947 */ /* 0x002fea0003800000 */
.L_x_100:
[----:B------:R-:W-:Y:S05]  /*5670*/  BRA.U UP4, `(.L_x_102) ;  /* 0x0000000104c07547 */ /* 0x000fea000b800000 */
[----:B------:R-:W2:Y:S02]  /*5680*/  LDCU UR4, c[0x0][0x390] ;  /* 0x00007200ff0477ac */ /* 0x000ea40008000800 */
[----:B--2---:R-:W-:-:S09]  /*5690*/  UISETP.GE.AND UP0, UPT, UR4, 0x1, UPT ;  /* 0x000000010400788c */ /* 0x004fd2000bf06270 */
[----:B------:R-:W-:Y:S05]  /*56a0*/  BRA.U !UP0, `(.L_x_103) ;  /* 0x0000000108a87547 */ /* 0x000fea000b800000 */
[----:B------:R-:W-:Y:S01]  /*56b0*/  ULEA UR4, UR19, UR43, 0x2 ;  /* 0x0000002b13047291 */ /* 0x000fe2000f8e10ff */
[----:B-1----:R-:W-:-:S08]  /*56c0*/  SHF.L.U32 R4, R0, 0x1f, RZ ;  /* 0x0000001f00047819 */ /* 0x002fd000000006ff */
[----:B------:R-:W5:Y:S01]  /*56d0*/  LDL R5, [UR4] ;  /* 0x00000004ff057983 */ /* 0x000f620008100800 */
[----:B------:R-:W-:Y:S02]  /*56e0*/  ULEA UR4, UR11, UR15, 0x3 ;  /* 0x0000000f0b047291 */ /* 0x000fe4000f8e18ff */
[----:B------:R-:W-:Y:S01]  /*56f0*/  UPLOP3.LUT UP2, UPT, UPT, UPT, UPT, 0x40, 0x4 ;  /* 0x000000000004789c */ /* 0x000fe20003f4e870 */
[----:B------:R-:W-:Y:S01]  /*5700*/  UMOV UR14, UR26 ;  /* 0x0000001a000e7c82 */ /* 0x000fe20008000000 */
[----:B------:R-:W-:-:S05]  /*5710*/  UMOV UR13, UR21 ;  /* 0x00000015000d7c82 */ /* 0x000fca0008000000 */
[----:B------:R1:W2:Y:S01]  /*5720*/  SYNCS.PHASECHK.TRANS64.TRYWAIT P1, [UR4], R4 ;  /* 0x00000004ff0075a7 */ /* 0x0002a20008021104 */
[----:B------:R-:W-:-:S05]  /*5730*/  UMOV UR4, UR11 ;  /* 0x0000000b00047c82 */ /* 0x000fca0008000000 */
.L_x_106:
[----:B------:R-:W-:Y:S02]  /*5740*/  UIADD3 UR14, UPT, UPT, UR14, 0x1, URZ ;  /* 0x000000010e0e7890 */ /* 0x000fe4000fffe0ff */
[----:B------:R-:W-:Y:S02]  /*5750*/  ULEA UR10, UR4, UR15, 0x3 ;  /* 0x0000000f040a7291 */ /* 0x000fe4000f8e18ff */
[----:B------:R-:W-:Y:S01]  /*5760*/  UISETP.NE.AND UP3, UPT, UR14, URZ, UPT ;  /* 0x000000ff0e00728c */ /* 0x000fe2000bf65270 */
[----:B--234-:R-:W-:Y:S10]  /*5770*/  @P1 BRA `(.L_x_104) ;  /* 0x00000000000c1947 */ /* 0x01cff40003800000 */
[----:B------:R-:W-:Y:S04]  /*5780*/  SHF.L.U32 R6, R0, 0x1f, RZ ;  /* 0x0000001f00067819 */ /* 0x000fe800000006ff */
[----:B------:R-:W2:Y:S02]  /*5790*/  SYNCS.PHASECHK.TRANS64.TRYWAIT P0, [UR10], R6 ;  /* 0x00000006ff0075a7 */ /* 0x000ea4000800110a */
[----:B--2---:R-:W-:Y:S05]  /*57a0*/  @!P0 BRA `(.L_x_105) ;  /* 0x00000054004c8947 */ /* 0x004fea0003800000 */
.L_x_104:
[----:B------:R-:W-:Y:S01]  /*57b0*/  UISETP.NE.AND UP0, UPT, UR13, 0x1, UPT ;  /* 0x000000010d00788c */ /* 0x000fe2000bf05270 */
[----:B------:R-:W-:Y:S01]  /*57c0*/  PLOP3.LUT P1, PT, PT, PT, PT, 0x80, 0x8 ;  /* 0x000000000008781c */ /* 0x000fe20003f2f070 */
[----:B------:R-:W-:Y:S02]  /*57d0*/  UIADD3 UR5, UPT, UPT, UR4, 0x1, URZ ;  /* 0x0000000104057890 */ /* 0x000fe4000fffe0ff */
[----:B------:R-:W-:Y:S02]  /*57e0*/  ULEA UR8, UR4, UR17, 0x6 ;  /* 0x0000001104087291 */ /* 0x000fe4000f8e30ff */
[----:B------:R-:W-:Y:S01]  /*57f0*/  UISETP.NE.AND UP1, UPT, UR5, 0x29, UPT ;  /* 0x000000290500788c */ /* 0x000fe2000bf25270 */
[----:B------:R-:W-:Y:S01]  /*5800*/  PLOP3.LUT P0, PT, PT, PT, UP0, 0x80, 0x8 ;  /* 0x000000000008781c */ /* 0x000fe20003f0f008 */
[----:B------:R-:W-:Y:S02]  /*5810*/  UIADD3 UR13, UPT, UPT, UR13, -0x1, URZ ;  /* 0xffffffff0d0d7890 */ /* 0x000fe4000fffe0ff */
[----:B------:R-:W-:Y:S02]  /*5820*/  USEL UR6, URZ, 0x1, UP1 ;  /* 0x00000001ff067887 */ /* 0x000fe40008800000 */
[----:B------:R-:W-:Y:S01]  /*5830*/  USEL UR11, UR5, URZ, UP1 ;  /* 0x000000ff050b7287 */ /* 0x000fe20008800000 */
[----:B------:R-:W-:Y:S01]  /*5840*/  UMOV UR9, 0xc0004010 ;  /* 0xc000401000097882 */ /* 0x000fe20000000000 */
[----:B------:R-:W-:Y:S02]  /*5850*/  UMOV UR7, 0x40004040 ;  /* 0x4000404000077882 */ /* 0x000fe40000000000 */
[----:B------:R-:W-:Y:S01]  /*5860*/  @UP0 ULEA UR5, UR11, UR15, 0x3 ;  /* 0x0000000f0b050291 */ /* 0x000fe2000f8e18ff */
[----:B------:R-:W-:Y:S01]  /*5870*/  LOP3.LUT R0, R0, UR6, RZ, 0x3c, !PT ;  /* 0x0000000600007c12 */ /* 0x000fe2000f8e3cff */
[----:B------:R-:W-:Y:S03]  /*5880*/  ULEA UR6, UR4, UR18, 0x8 ;  /* 0x0000001204067291 */ /* 0x000fe6000f8e40ff */
[----:B-1----:R-:W-:Y:S01]  /*5890*/  @P0 SHF.L.U32 R4, R0, 0x1f, RZ ;  /* 0x0000001f00040819 */ /* 0x002fe200000006ff */
[----:B------:R-:W-:Y:S03]  /*58a0*/  UMOV UR4, UR11 ;  /* 0x0000000b00047c82 */ /* 0x000fe60008000000 */
[----:B------:R3:W4:Y:S01]  /*58b0*/  @P0 SYNCS.PHASECHK.TRANS64.TRYWAIT P1, [UR5], R4 ;  /* 0x00000004ff0005a7 */ /* 0x0007220008021105 */
[----:B------:R-:W-:Y:S11]  /*58c0*/  ELECT P0, URZ, PT ;  /* 0x0000000000ff782f */ /* 0x000ff60003800000 */
[----:B------:R-:W-:Y:S02]  /*58d0*/  @!UPT UIADD3 URZ, UPT, UPT, URZ, URZ, URZ ;  /* 0x000000fffffff290 */ /* 0x000fe4000fffe0ff */
[----:B-----5:R-:W-:Y:S01]  /*58e0*/  @P0 R2UR.BROADCAST UR12, R5 ;  /* 0x00000000050c02ca */ /* 0x020fe200008e0000 */
[----:B------:R-:W-:Y:S11]  /*58f0*/  UIADD3 UR5, UPT, UPT, UR10, 0x148, URZ ;  /* 0x000001480a057890 */ /* 0x000ff6000fffe0ff */
[----:B------:R-:W-:Y:S01]  /*5900*/  @!UPT UIADD3 URZ, UPT, UPT, URZ, URZ, URZ ;  /* 0x000000fffffff290 */ /* 0x000fe2000fffe0ff */
[----:B------:R3:W-:Y:S01]  /*5910*/  UTCQMMA.2CTA gdesc[UR6], gdesc[UR8], tmem[UR12], tmem[UR22], idesc[UR23], UP2 ;  /* 0x00ff1608060075ea */ /* 0x0007e2000920030c */
[----:B------:R-:W-:Y:S01]  /*5920*/  UPLOP3.LUT UP2, UPT, UPT, UPT, UPT, 0x80, 0x8 ;  /* 0x000000000008789c */ /* 0x000fe20003f4f070 */
[----:B------:R3:W-:Y:S01]  /*5930*/  UTCBAR.2CTA.MULTICAST [UR5], URZ, UR16 ;  /* 0x000000ff050073e9 */ /* 0x0007e20008200810 */
[----:B------:R-:W-:Y:S09]  /*5940*/  BRA.U UP3, `(.L_x_106) ;  /* 0xfffffffd037c7547 */ /* 0x000ff2000b83ffff */
.L_x_103:
[----:B------:R-:W-:-:S09]  /*5950*/  UIADD3 UR4, UPT, UPT, UR20, 0x2c0, URZ ;  /* 0x000002c014047890 */ /* 0x000fd2000fffe0ff */
[----:B------:R2:W-:Y:S01]  /*5960*/  UTCBAR.2CTA.MULTICAST [UR4], URZ, UR25 ;  /* 0x000000ff040073e9 */ /* 0x0005e20008200819 */
[----:B------:R-:W-:Y:S02]  /*5970*/  NOP ;  /* 0x0000000000007918 */ /* 0x000fe40000000000 */
.L_x_102:
[----:B--2---:R-:W-:Y:S01]  /*5980*/  UIADD3 UR4, UPT, UPT, UR19, 0x1, URZ ;  /* 0x0000000113047890 */ /* 0x004fe2000fffe0ff */
[----:B------:R-:W-:-:S03]  /*5990*/  LOP3.LUT R2, R2, 0x1, RZ, 0x3c, !PT ;  /* 0x0000000102027812 */ /* 0x000fc600078e3cff */
[----:B------:R-:W-:-:S04]  /*59a0*/  UISETP.NE.AND UP0, UPT, UR4, 0x2, UPT ;  /* 0x000000020400788c */ /* 0x000fc8000bf05270 */
[----:B---3--:R-:W-:Y:S02]  /*59b0*/  USEL UR5, URZ, 0x1, UP0 ;  /* 0x00000001ff057887 */ /* 0x008fe40008000000 */
[----:B------:R-:W-:-:S04]  /*59c0*/  USEL UR19, UR4, URZ, UP0 ;  /* 0x000000ff04137287 */ /* 0x000fc80008000000 */
[----:B------:R-:W-:Y:S01]  /*59d0*/  LOP3.LUT R8, R8, UR5, RZ, 0x3c, !PT ;  /* 0x0000000508087c12 */ /* 0x000fe2000f8e3cff */
[----:B------:R-:W-:Y:S07]  /*59e0*/  @P2 BRA `(.L_x_107) ;  /* 0xfffffff800dc2947 */ /* 0x000fee000383ffff */
[----:B------:R-:W2:Y:S01]  /*59f0*/  S2UR UR8, SR_CgaCtaId ;  /* 0x00000000000879c3 */ /* 0x000ea20000008800 */
[----:B------:R-:W-:Y:S01]  /*5a00*/  ELECT P0, URZ, PT ;  /* 0x0000000000ff782f */ /* 0x000fe20003800000 */
[----:B------:R-:W-:Y:S01]  /*5a10*/  HFMA2 R0, -RZ, RZ, 0, 5.9604644775390625e-08 ;  /* 0x00000001ff007431 */ /* 0x000fe200000001ff */
[----:B------:R-:W-:-:S05]  /*5a20*/  UMOV UR4, 0x40 ;  /* 0x0000004000047882 */ /* 0x000fca0000000000 */
[----:B------:R-:W-:Y:S01]  /*5a30*/  UVIRTCOUNT.DEALLOC.SMPOOL 0x80 ;  /* 0x000000800000784c */ /* 0x000fe20000000000 */
[----:B------:R-:W-:Y:S02]  /*5a40*/  UISETP.NE.AND UP0, UPT, UR28, URZ, UPT ;  /* 0x000000ff1c00728c */ /* 0x000fe4000bf05270 */
[----:B--2---:R-:W-:-:S09]  /*5a50*/  ULEA UR8, UR8, UR4, 0x18 ;  /* 0x0000000408087291 */ /* 0x004fd2000f8ec0ff */
[----:B------:R2:W-:Y:S01]  /*5a60*/  @P0 STS.U8 [UR8+0x1c], R0 ;  /* 0x00001c00ff000988 */ /* 0x0005e20008000008 */
[----:B------:R-:W-:Y:S05]  /*5a70*/  BRA.U UP0, `(.L_x_108) ;  /* 0x0000000100587547 */ /* 0x000fea000b800000 */
[----:B------:R-:W-:Y:S01]  /*5a80*/  UIADD3 UR5, UPT, UPT, UR15, 0x2d0, URZ ;  /* 0x000002d00f057890 */ /* 0x000fe2000fffe0ff */
[----:B------:R-:W-:-:S03]  /*5a90*/  SHF.L.U32 R2, R8, 0x1f, RZ ;  /* 0x0000001f08027819 */ /* 0x000fc600000006ff */
[----:B------:R-:W-:-:S09]  /*5aa0*/  ULEA UR4, UR19, UR5, 0x3 ;  /* 0x0000000513047291 */ /* 0x000fd2000f8e18ff */
[----:B------:R-:W3:Y:S02]  /*5ab0*/  SYNCS.PHASECHK.TRANS64.TRYWAIT P0, [UR4], R2 ;  /* 0x00000002ff0075a7 */ /* 0x000ee40008001104 */
[----:B---3--:R-:W-:Y:S05]  /*5ac0*/  @!P0 BRA `(.L_x_109) ;  /* 0x00000050009c8947 */ /* 0x008fea0003800000 */
.L_x_242:
[----:B------:R-:W-:-:S04]  /*5ad0*/  UIADD3 UR19, UPT, UPT, UR19, 0x1, URZ ;  /* 0x0000000113137890 */ /* 0x000fc8000fffe0ff */
[----:B------:R-:W-:-:S04]  /*5ae0*/  UISETP.NE.AND UP1, UPT, UR19, 0x2, UPT ;  /* 0x000000021300788c */ /* 0x000fc8000bf25270 */
[----:B------:R-:W-:Y:S02]  /*5af0*/  USEL UR6, URZ, 0x1, UP1 ;  /* 0x00000001ff067887 */ /* 0x000fe40008800000 */
[----:B------:R-:W-:-:S04]  /*5b00*/  USEL UR4, UR19, URZ, UP1 ;  /* 0x000000ff13047287 */ /* 0x000fc80008800000 */
[----:B------:R-:W-:Y:S01]  /*5b10*/  ULEA UR4, UR4, UR5, 0x3 ;  /* 0x0000000504047291 */ /* 0x000fe2000f8e18ff */
[----:B--2---:R-:W-:-:S04]  /*5b20*/  LOP3.LUT R2, R8, UR6, RZ, 0x3c, !PT ;  /* 0x0000000608027c12 */ /* 0x004fc8000f8e3cff */
[----:B------:R-:W-:Y:S01]  /*5b30*/  SHF.L.U32 R2, R2, 0x1f, RZ ;  /* 0x0000001f02027819 */ /* 0x000fe200000006ff */
[----:B------:R-:W-:-:S04]  /*5b40*/  IMAD.U32 R0, RZ, RZ, UR4 ;  /* 0x00000004ff007e24 */ /* 0x000fc8000f8e00ff */
[----:B------:R2:W3:Y:S03]  /*5b50*/  SYNCS.PHASECHK.TRANS64.TRYWAIT P0, [R0+URZ], R2 ;  /* 0x00000002000075a7 */ /* 0x0004e600080011ff */
[----:B---3--:R-:W-:Y:S05]  /*5b60*/  @!P0 NANOSLEEP.SYNCS 0x989680 ;  /* 0x009896800000895d */ /* 0x008fea0003900000 */
[----:B------:R-:W3:Y:S02]  /*5b70*/  @!P0 SYNCS.PHASECHK.TRANS64 P0, [R0+URZ], R2 ;  /* 0x00000002000085a7 */ /* 0x000ee400080010ff */
[----:B---3--:R-:W-:Y:S05]  /*5b80*/  @P0 BRA `(.L_x_110) ;  /* 0x0000000000200947 */ /* 0x008fea0003800000 */
.L_x_111:
[----:B---3--:R3:W1:Y:S02]  /*5b90*/  SYNCS.PHASECHK.TRANS64.TRYWAIT P0, [R0+URZ], R2 ;  /* 0x00000002000075a7 */ /* 0x00866400080011ff */
[----:B-1----:R-:W-:Y:S05]  /*5ba0*/  @!P0 NANOSLEEP.SYNCS 0x989680 ;  /* 0x009896800000895d */ /* 0x002fea0003900000 */
[----:B------:R-:W1:Y:S02]  /*5bb0*/  @!P0 SYNCS.PHASECHK.TRANS64 P0, [R0+URZ], R2 ;  /* 0x00000002000085a7 */ /* 0x000e6400080010ff */
[----:B-1----:R-:W-:Y:S05]  /*5bc0*/  @!P0 BRA `(.L_x_111) ;  /* 0xfffffffc00f08947 */ /* 0x002fea000383ffff */
[----:B------:R-:W-:Y:S05]  /*5bd0*/  BRA `(.L_x_110) ;  /* 0x00000000000c7947 */ /* 0x000fea0003800000 */
.L_x_108:
[----:B------:R-:W-:-:S04]  /*5be0*/  UIADD3 UR4, UPT, UPT, UR15, 0x2e0, URZ ;  /* 0x000002e00f047890 */ /* 0x000fc8000fffe0ff */
[----:B------:R-:W-:-:S09]  /*5bf0*/  UPRMT UR4, UR27, 0x654, UR4 ;  /* 0x000006541b047896 */ /* 0x000fd20008000004 */
[----:B------:R-:W-:Y:S03]  /*5c00*/  SYNCS.ARRIVE.TRANS64.RED.A1T0 RZ, [UR4], RZ ;  /* 0x000000ffffff79a7 */ /* 0x000fe60008100404 */
.L_x_110:
[----:B--23--:R-:W-:Y:S01]  /*5c10*/  SHF.L.U32 R2, RZ, 0x1f, RZ ;  /* 0x0000001fff027819 */ /* 0x00cfe200000006ff */
[----:B------:R-:W-:Y:S01]  /*5c20*/  UIADD3 UR4, UPT, UPT, UR15, 0x2e0, URZ ;  /* 0x000002e00f047890 */ /* 0x000fe2000fffe0ff */
[----:B------:R-:W-:Y:S02]  /*5c30*/  PLOP3.LUT P0, PT, PT, PT, UP0, 0x80, 0x8 ;  /* 0x000000000008781c */ /* 0x000fe40003f0f008 */
[----:B----4-:R-:W2:Y:S02]  /*5c40*/  SYNCS.PHASECHK.TRANS64.TRYWAIT P1, [UR15+0x2e0], R2 ;  /* 0x0002e002ff0075a7 */ /* 0x010ea4000802110f */
[----:B--2---:R-:W-:Y:S09]  /*5c50*/  @!P1 BRA `(.L_x_112) ;  /* 0x0000005000509947 */ /* 0x004ff20003800000 */
.L_x_244:
[----:B------:R-:W-:Y:S01]  /*5c60*/  @!UP0 UPRMT UR4, UR27, 0x654, UR4 ;  /* 0x000006541b048896 */ /* 0x000fe20008000004 */
[----:B------:R-:W-:Y:S01]  /*5c70*/  LOP3.LUT R3, R3, 0xffff, RZ, 0xc0, !PT ;  /* 0x0000ffff03037812 */ /* 0x000fe200078ec0ff */
[----:B--2---:R-:W-:-:S03]  /*5c80*/  IMAD.MOV.U32 R2, RZ, RZ, 0xffff ;  /* 0x0000ffffff027424 */ /* 0x004fc600078e00ff */
[----:B------:R-:W-:-:S04]  /*5c90*/  SHF.R.U32.HI R3, RZ, 0x5, R3 ;  /* 0x00000005ff037819 */ /* 0x000fc80000011603 */
[----:B------:R-:W-:Y:S01]  /*5ca0*/  @!P0 SYNCS.ARRIVE.TRANS64.RED.A1T0 RZ, [UR4], RZ ;  /* 0x000000ffffff89a7 */ /* 0x000fe20008100404 */
[----:B------:R-:W-:Y:S01]  /*5cb0*/  NOP ;  /* 0x0000000000007918 */ /* 0x000fe20000000000 */
[----:B------:R-:W2:Y:S01]  /*5cc0*/  LDS R0, [UR8+0x14] ;  /* 0x00001408ff007984 */ /* 0x000ea20008000800 */
[----:B------:R-:W-:-:S04]  /*5cd0*/  SHF.L.U32 R2, R2, R3, RZ ;  /* 0x0000000302027219 */ /* 0x000fc800000006ff */
[----:B--2---:R-:W-:-:S04]  /*5ce0*/  LOP3.LUT R0, R0, R2, RZ, 0xc0, !PT ;  /* 0x0000000200007212 */ /* 0x004fc800078ec0ff */
[----:B------:R-:W-:Y:S01]  /*5cf0*/  ISETP.NE.AND P0, PT, R0, R2, PT ;  /* 0x000000020000720c */ /* 0x000fe20003f05270 */
[----:B------:R-:W-:-:S05]  /*5d00*/  IMAD.MOV.U32 R0, RZ, RZ, 0x1 ;  /* 0x00000001ff007424 */ /* 0x000fca00078e00ff */
[----:B------:R-:W-:-:S07]  /*5d10*/  SHF.L.U32 R0, R0, R3, RZ ;  /* 0x0000000300007219 */ /* 0x000fce00000006ff */
[----:B------:R-:W-:Y:S05]  /*5d20*/  @P0 BRA `(.L_x_113) ;  /* 0x00000000005c0947 */ /* 0x000fea0003800000 */
[----:B------:R-:W2:Y:S02]  /*5d30*/  LDS R3, [UR8+0x18] ;  /* 0x00001808ff037984 */ /* 0x000ea40008000800 */
[----:B--2---:R-:W-:-:S04]  /*5d40*/  LOP3.LUT R3, R3, R0, RZ, 0xc0, !PT ;  /* 0x0000000003037212 */ /* 0x004fc800078ec0ff */
[----:B------:R-:W-:-:S13]  /*5d50*/  ISETP.NE.AND P0, PT, R3, R0, PT ;  /* 0x000000000300720c */ /* 0x000fda0003f05270 */
[----:B------:R-:W-:Y:S05]  /*5d60*/  @P0 BRA `(.L_x_114) ;  /* 0x0000000000400947 */ /* 0x000fea0003800000 */
[----:B------:R-:W-:Y:S01]  /*5d70*/  R2UR UR4, R2 ;  /* 0x00000000020472ca */ /* 0x000fe200000e0000 */
[----:B------:R-:W2:Y:S01]  /*5d80*/  S2R R3, SR_LANEID ;  /* 0x0000000000037919 */ /* 0x000ea20000000000 */
[----:B------:R-:W-:-:S04]  /*5d90*/  LOP3.LUT R0, RZ, R0, RZ, 0x33, !PT ;  /* 0x00000000ff007212 */ /* 0x000fc800078e33ff */
[----:B------:R-:W3:Y:S07]  /*5da0*/  REDUX UR6, R0 ;  /* 0x00000000000673c4 */ /* 0x000eee0000000000 */
[----:B------:R-:W-:-:S03]  /*5db0*/  ULOP3.LUT UR5, URZ, UR4, URZ, 0x33, !UPT ;  /* 0x00000004ff057292 */ /* 0x000fc6000f8e33ff */
[----:B------:R-:W-:Y:S02]  /*5dc0*/  VOTEU.ANY UR4, UPT, PT ;  /* 0x0000000000047886 */ /* 0x000fe400038e0100 */
[----:B------:R-:W-:Y:S01]  /*5dd0*/  UFLO.U32 UR4, UR4 ;  /* 0x00000004000472bd */ /* 0x000fe200080e0000 */
[----:B------:R-:W-:-:S04]  /*5de0*/  IMAD.U32 R2, RZ, RZ, UR5 ;  /* 0x00000005ff027e24 */ /* 0x000fc8000f8e00ff */
[----:B------:R-:W4:Y:S02]  /*5df0*/  REDUX UR7, R2 ;  /* 0x00000000020773c4 */ /* 0x000f240000000000 */
[----:B------:R1:W-:Y:S01]  /*5e00*/  UTCATOMSWS.AND URZ, UR5 ;  /* 0x0000000500ff79e3 */ /* 0x0003e20008000000 */
[----:B---3--:R-:W-:Y:S01]  /*5e10*/  IMAD.U32 R0, RZ, RZ, UR6 ;  /* 0x00000006ff007e24 */ /* 0x008fe2000f8e00ff */
[----:B--2---:R-:W-:Y:S01]  /*5e20*/  ISETP.EQ.U32.AND P0, PT, R3, UR4, PT ;  /* 0x0000000403007c0c */ /* 0x004fe2000bf02070 */
[----:B----4-:R-:W-:-:S12]  /*5e30*/  IMAD.U32 R2, RZ, RZ, UR7 ;  /* 0x00000007ff027e24 */ /* 0x010fd8000f8e00ff */
[----:B------:R1:W-:Y:S04]  /*5e40*/  @P0 ATOMS.AND RZ, [UR8+0x14], R2 ;  /* 0x00001402ffff098c */ /* 0x0003e8000a800008 */
[----:B------:R1:W-:Y:S01]  /*5e50*/  @P0 ATOMS.AND RZ, [UR8+0x18], R0 ;  /* 0x00001800ffff098c */ /* 0x0003e2000a800008 */
[----:B------:R-:W-:Y:S05]  /*5e60*/  BRA `(.L_x_115) ;  /* 0x0000000000147947 */ /* 0x000fea0003800000 */
.L_x_114:
[----:B------:R-:W-:Y:S02]  /*5e70*/  MOV R2, 0x5e90 ;  /* 0x00005e9000027802 */ /* 0x000fe40000000f00 */
[----:B-1---5:R-:W-:Y:S05]  /*5e80*/  CALL.REL.NOINC `($__internal_0_$__cuda_sm10x_tcgen05_guardrail_trap_col_being_dealloced_not_returned_by_alloc) ;  /* 0x0000005000687944 */ /* 0x022fea0003c00000 */
[----:B------:R-:W-:Y:S05]  /*5e90*/  BRA `(.L_x_115) ;  /* 0x0000000000087947 */ /* 0x000fea0003800000 */
.L_x_113:
[----:B------:R-:W-:Y:S02]  /*5ea0*/  MOV R2, 0x5ec0 ;  /* 0x00005ec000027802 */ /* 0x000fe40000000f00 */
[----:B-1---5:R-:W-:Y:S05]  /*5eb0*/  CALL.REL.NOINC `($__internal_2_$__cuda_sm10x_tcgen05_guardrail_trap_unallocated_columns_being_dealloced) ;  /* 0x0000005000747944 */ /* 0x022fea0003c00000 */
.L_x_115:
[----:B------:R-:W-:Y:S01]  /*5ec0*/  NOP ;  /* 0x0000000000007918 */ /* 0x000fe20000000000 */
[----:B-1----:R-:W-:Y:S05]  /*5ed0*/  EXIT ;  /* 0x000000000000794d */ /* 0x002fea0003800000 */
.L_x_87:
[----:B------:R-:W2:Y:S01]  /*5ee0*/  LDCU UR5, c[0x0][0x384] ;  /* 0x00007080ff0577ac */ /* 0x000ea20008000800 */
[----:B------:R-:W-:Y:S02]  /*5ef0*/  UISETP.NE.OR UP0, UPT, UR18, 0x3, !UP3 ;  /* 0x000000031200788c */ /* 0x000fe4000df05670 */
[----:B--2---:R-:W-:-:S07]  /*5f00*/  UIADD3 UR5, UPT, UPT, UR5, 0x3f, URZ ;  /* 0x0000003f05057890 */ /* 0x004fce000fffe0ff */
[----:B------:R-:W-:Y:S05]  /*5f10*/  BRA.U UP0, `(.L_x_116) ;  /* 0x0000001100187547 */ /* 0x000fea000b800000 */
[----:B------:R-:W-:Y:S01]  /*5f20*/  USHF.R.S32.HI UR4, URZ, 0x1f, UR5 ;  /* 0x0000001fff047899 */ /* 0x000fe20008011405 */
[----:B------:R-:W2:Y:S01]  /*5f30*/  S2UR UR14, SR_CgaCtaId ;  /* 0x00000000000e79c3 */ /* 0x000ea20000008800 */
[----:B------:R-:W3:Y:S01]  /*5f40*/  LDCU UR41, c[0x0][0x370] ;  /* 0x00006e00ff2977ac */ /* 0x000ee20008000800 */
[----:B------:R-:W-:Y:S02]  /*5f50*/  IMAD.MOV.U32 R9, RZ, RZ, 0x1 ;  /* 0x00000001ff097424 */ /* 0x000fe400078e00ff */
[----:B------:R-:W-:Y:S01]  /*5f60*/  IMAD.MOV.U32 R8, RZ, RZ, RZ ;  /* 0x000000ffff087224 */ /* 0x000fe200078e00ff */
[----:B------:R-:W-:Y:S01]  /*5f70*/  ULEA.HI UR4, UR4, UR5, URZ, 0x6 ;  /* 0x0000000504047291 */ /* 0x000fe2000f8f30ff */
[----:B------:R-:W3:Y:S03]  /*5f80*/  LDCU.128 UR32, c[0x0][0xb10] ;  /* 0x00016200ff2077ac */ /* 0x000ee60008000c00 */
[----:B------:R-:W-:Y:S01]  /*5f90*/  USHF.R.S32.HI UR27, URZ, 0x6, UR4 ;  /* 0x00000006ff1b7899 */ /* 0x000fe20008011404 */
[----:B------:R-:W4:Y:S05]  /*5fa0*/  LDCU UR40, c[0x0][0x374] ;  /* 0x00006e80ff2877ac */ /* 0x000f2a0008000800 */
[----:B------:R-:W-:Y:S01]  /*5fb0*/  IMAD.U32 R2, RZ, RZ, UR27 ;  /* 0x0000001bff027e24 */ /* 0x000fe2000f8e00ff */
[----:B------:R-:W1:Y:S04]  /*5fc0*/  LDCU.64 UR4, c[0x0][0x888] ;  /* 0x00011100ff0477ac */ /* 0x000e680008000a00 */
[----:B------:R-:W-:Y:S01]  /*5fd0*/  IABS R0, R2 ;  /* 0x0000000200007213 */ /* 0x000fe20000000000 */
[----:B------:R-:W2:Y:S03]  /*5fe0*/  LDCU.64 UR8, c[0x0][0x348] ;  /* 0x00006900ff0877ac */ /* 0x000ea60008000a00 */
[----:B------:R-:W-:Y:S01]  /*5ff0*/  R2UR UR29, R0 ;  /* 0x00000000001d72ca */ /* 0x000fe200000e0000 */
[----:B------:R-:W2:Y:S01]  /*6000*/  LDCU.64 UR30, c[0x0][0x890] ;  /* 0x00011200ff1e77ac */ /* 0x000ea20008000a00 */
[----:B------:R-:W2:Y:S01]  /*6010*/  LDCU UR15, c[0x0][0xb0c] ;  /* 0x00016180ff0f77ac */ /* 0x000ea20008000800 */
[----:B------:R-:W2:Y:S10]  /*6020*/  LDCU UR50, c[0x0][0xb20] ;  /* 0x00016400ff3277ac */ /* 0x000eb40008000800 */
[----:B------:R-:W4:Y:S01]  /*6030*/  I2F.RP R0, UR29 ;  /* 0x0000001d00007d06 */ /* 0x000f220008209400 */
[----:B-1----:R-:W-:Y:S01]  /*6040*/  UISETP.NE.U32.AND UP0, UPT, UR4, URZ, UPT ;  /* 0x000000ff0400728c */ /* 0x002fe2000bf05070 */
[----:B------:R-:W1:Y:S01]  /*6050*/  LDCU UR4, c[0x0][0xb30] ;  /* 0x00016600ff0477ac */ /* 0x000e620008000800 */
[----:B------:R-:W1:Y:S02]  /*6060*/  LDCU UR38, c[0x0][0x388] ;  /* 0x00007100ff2677ac */ /* 0x000e640008000800 */
[----:B------:R-:W-:Y:S01]  /*6070*/  UISETP.NE.AND.EX UP5, UPT, UR5, URZ, UPT, UP0 ;  /* 0x000000ff0500728c */ /* 0x000fe2000bfa5300 */
[----:B------:R-:W-:Y:S01]  /*6080*/  UMOV UR24, 0x400 ;  /* 0x0000040000187882 */ /* 0x000fe20000000000 */
[----:B---3--:R-:W-:Y:S01]  /*6090*/  UIMAD.WIDE.U32 UR10, UR41, UR32, URZ ;  /* 0x00000020290a72a5 */ /* 0x008fe2000f8e00ff */
[----:B----4-:R-:W3:Y:S01]  /*60a0*/  MUFU.RCP R0, R0 ;  /* 0x0000000000007308 */ /* 0x010ee20000001000 */
[----:B------:R-:W-:Y:S01]  /*60b0*/  UIMAD.WIDE.U32 UR12, UR40, UR35, URZ ;  /* 0x00000023280c72a5 */ /* 0x000fe2000f8e00ff */
[----:B------:R-:W-:Y:S01]  /*60c0*/  UMOV UR6, URZ ;  /* 0x000000ff00067c82 */ /* 0x000fe20008000000 */
[----:B------:R-:W-:-:S02]  /*60d0*/  UISETP.NE.AND UP0, UPT, UR39, 0x1, UPT ;  /* 0x000000012700788c */ /* 0x000fc4000bf05270 */
[----:B--2---:R-:W-:Y:S02]  /*60e0*/  ULEA UR24, UR14, UR24, 0x18 ;  /* 0x000000180e187291 */ /* 0x004fe4000f8ec0ff */
[----:B------:R-:W-:Y:S02]  /*60f0*/  UIADD3 UR36, UP0, UPT, UR8, 0x580, URZ ;  /* 0x0000058008247890 */ /* 0x000fe4000ff1e0ff */
[----:B------:R-:W-:Y:S02]  /*6100*/  UISETP.NE.U32.AND UP6, UPT, UR30, URZ, UPT ;  /* 0x000000ff1e00728c */ /* 0x000fe4000bfc5070 */
[----:B------:R-:W-:Y:S02]  /*6110*/  UIADD3 UR48, UPT, UPT, UR24, 0x290, URZ ;  /* 0x0000029018307890 */ /* 0x000fe4000fffe0ff */
[----:B------:R-:W-:Y:S02]  /*6120*/  UIADD3 UR42, UPT, UPT, UR24, 0x2b8, URZ ;  /* 0x000002b8182a7890 */ /* 0x000fe4000fffe0ff */
[----:B------:R-:W-:Y:S01]  /*6130*/  UIADD3.X UR37, UPT, UPT, URZ, UR9, URZ, UP0, !UPT ;  /* 0x00000009ff257290 */ /* 0x000fe200087fe4ff */
[----:B---3--:R-:W-:Y:S01]  /*6140*/  VIADD R0, R0, 0xffffffe ;  /* 0x0ffffffe00007836 */ /* 0x008fe20000000000 */
[----:B------:R-:W-:Y:S01]  /*6150*/  UISETP.NE.AND UP0, UPT, UR15, 0x1, UPT ;  /* 0x000000010f00788c */ /* 0x000fe2000bf05270 */
[----:B------:R-:W-:Y:S01]  /*6160*/  UMOV UR10, UR11 ;  /* 0x0000000b000a7c82 */ /* 0x000fe20008000000 */
[----:B------:R-:W-:Y:S01]  /*6170*/  UMOV UR44, UR13 ;  /* 0x0000000d002c7c82 */ /* 0x000fe20008000000 */
[----:B------:R-:W-:-:S02]  /*6180*/  UISETP.GE.AND UP2, UPT, UR39, 0x1, UPT ;  /* 0x000000012700788c */ /* 0x000fc4000bf46270 */
[----:B------:R-:W2:Y:S01]  /*6190*/  F2I.FTZ.U32.TRUNC.NTZ R0, R0 ;  /* 0x0000000000007305 */ /* 0x000ea2000021f000 */
[----:B------:R-:W-:Y:S02]  /*61a0*/  UISETP.NE.AND UP0, UPT, UR34, 0x1, UPT ;  /* 0x000000012200788c */ /* 0x000fe4000bf05270 */
[----:B------:R-:W-:Y:S01]  /*61b0*/  UPLOP3.LUT UP4, UPT, UPT, UPT, UPT, 0x40, 0x4 ;  /* 0x000000000004789c */ /* 0x000fe20003f8e870 */
[----:B------:R-:W3:Y:S01]  /*61c0*/  LDCU.64 UR16, c[0x0][0xb28] ;  /* 0x00016500ff1077ac */ /* 0x000ee20008000a00 */
[----:B------:R-:W-:Y:S02]  /*61d0*/  UISETP.NE.AND.EX UP6, UPT, UR31, URZ, UPT, UP6 ;  /* 0x000000ff1f00728c */ /* 0x000fe4000bfc5360 */
[----:B------:R-:W-:Y:S02]  /*61e0*/  UIADD3 UR8, UPT, UPT, UR24, 0x400, URZ ;  /* 0x0000040018087890 */ /* 0x000fe4000fffe0ff */
[----:B------:R-:W-:Y:S01]  /*61f0*/  UIADD3 UR9, UPT, UPT, UR24, 0x290, URZ ;  /* 0x0000029018097890 */ /* 0x000fe2000fffe0ff */
[----:B--2---:R-:W-:Y:S01]  /*6200*/  R2UR UR7, R0 ;  /* 0x00000000000772ca */ /* 0x004fe200000e0000 */
[----:B------:R-:W-:Y:S01]  /*6210*/  UPRMT UR48, UR14, 0x654, UR48 ;  /* 0x000006540e307896 */ /* 0x000fe20008000030 */
[----:B------:R-:W-:Y:S01]  /*6220*/  IABS R0, R2 ;  /* 0x0000000200007213 */ /* 0x000fe20000000000 */
[----:B------:R-:W-:-:S02]  /*6230*/  UPRMT UR42, URZ, 0x654, UR42 ;  /* 0x00000654ff2a7896 */ /* 0x000fc4000800002a */
[----:B------:R-:W-:Y:S02]  /*6240*/  USHF.R.U32.HI UR45, URZ, UR33, UR10 ;  /* 0x00000021ff2d7299 */ /* 0x000fe4000801160a */
[----:B------:R-:W-:Y:S01]  /*6250*/  IMAD.MOV R0, RZ, RZ, -R0 ;  /* 0x000000ffff007224 */ /* 0x000fe200078e0a00 */
[----:B------:R-:W-:Y:S02]  /*6260*/  USHF.R.U32.HI UR44, URZ, UR50, UR44 ;  /* 0x00000032ff2c7299 */ /* 0x000fe4000801162c */
[----:B-1----:R-:W-:Y:S02]  /*6270*/  UISETP.NE.AND UP3, UPT, UR4, 0x1, UPT ;  /* 0x000000010400788c */ /* 0x002fe4000bf65270 */
[----:B------:R-:W-:Y:S01]  /*6280*/  R2UR UR46, R0 ;  /* 0x00000000002e72ca */ /* 0x000fe200000e0000 */
[----:B------:R-:W-:Y:S02]  /*6290*/  UIADD3 UR5, UPT, UPT, URZ, -UR7, URZ ;  /* 0x80000007ff057290 */ /* 0x000fe4000fffe0ff */
[----:B------:R-:W-:-:S02]  /*62a0*/  UISETP.NE.AND UP2, UPT, UR38, URZ, UPT ;  /* 0x000000ff2600728c */ /* 0x000fc4000bf45270 */
[----:B------:R-:W-:Y:S02]  /*62b0*/  UIMAD UR5, UR5, UR29, URZ ;  /* 0x0000001d050572a4 */ /* 0x000fe4000f8e02ff */
[----:B------:R-:W-:Y:S02]  /*62c0*/  UISETP.NE.AND UP0, UPT, UR27, URZ, UPT ;  /* 0x000000ff1b00728c */ /* 0x000fe4000bf05270 */
[----:B------:R-:W-:-:S07]  /*62d0*/  UIMAD.WIDE.U32 UR6, UR7, UR5, UR6 ;  /* 0x00000005070672a5 */ /* 0x000fce000f8e0006 */
[----:B---3--:R-:W-:-:S05]  /*62e0*/  UMOV UR43, UR7 ;  /* 0x00000007002b7c82 */ /* 0x008fca0008000000 */
.L_x_126:
[----:B-1----:R-:W-:Y:S04]  /*62f0*/  SHF.L.U32 R2, R8, 0x1f, RZ ;  /* 0x0000001f08027819 */ /* 0x002fe800000006ff */
[----:B------:R-:W1:Y:S02]  /*6300*/  SYNCS.PHASECHK.TRANS64.TRYWAIT P0, [UR24+0x2b0], R2 ;  /* 0x0002b002ff0075a7 */ /* 0x000e640008001118 */
[----:B-1----:R-:W-:Y:S05]  /*6310*/  @!P0 BRA `(.L_x_117) ;  /* 0x0000004800b88947 */ /* 0x002fea0003800000 */
.L_x_246:
[----:B------:R-:W2:Y:S01]  /*6320*/  LDS.128 R4, [UR24+0x2f0] ;  /* 0x0002f018ff047984 */ /* 0x000ea20008000c00 */
[----:B------:R-:W-:Y:S01]  /*6330*/  UISETP.GE.AND UP0, UPT, UR39, 0x1, UPT ;  /* 0x000000012700788c */ /* 0x000fe2000bf06270 */
[----:B------:R-:W-:Y:S01]  /*6340*/  @!PT LDS RZ, [RZ] ;  /* 0x00000000fffff984 */ /* 0x000fe20000000800 */
[----:B------:R-:W-:Y:S01]  /*6350*/  @!PT LDS RZ, [RZ] ;  /* 0x00000000fffff984 */ /* 0x000fe20000000800 */
[----:B------:R-:W-:Y:S01]  /*6360*/  @!PT LDS RZ, [RZ] ;  /* 0x00000000fffff984 */ /* 0x000fe20000000800 */
[----:B------:R-:W-:Y:S01]  /*6370*/  @!PT LDS RZ, [RZ] ;  /* 0x00000000fffff984 */ /* 0x000fe20000000800 */
[----:B------:R3:W-:Y:S06]  /*6380*/  MEMBAR.ALL.CTA ;  /* 0x0000000000007992 */ /* 0x0007ec0000008000 */
[----:B---3--:R-:W3:Y:S02]  /*6390*/  FENCE.VIEW.ASYNC.S ;  /* 0x00000000000073c6 */ /* 0x008ee40000000000 */
[----:B---3--:R-:W-:Y:S01]  /*63a0*/  SYNCS.ARRIVE.TRANS64.RED.A1T0 RZ, [UR42], RZ ;  /* 0x000000ffffff79a7 */ /* 0x008fe2000810042a */
[----:B--2---:R-:W-:Y:S11]  /*63b0*/  LOP3.LUT P0, RZ, R6, 0x1, RZ, 0xc0, !PT ;  /* 0x0000000106ff7812 */ /* 0x004ff6000780c0ff */
[----:B------:R-:W-:Y:S02]  /*63c0*/  @!UPT UIADD3 URZ, UPT, UPT, URZ, URZ, URZ ;  /* 0x000000fffffff290 */ /* 0x000fe4000fffe0ff */
[----:B------:R-:W-:Y:S01]  /*63d0*/  VOTEU.ANY UP2, P0 ;  /* 0x0000000000ff7886 */ /* 0x000fe20000040100 */
[----:B------:R-:W-:Y:S11]  /*63e0*/  PLOP3.LUT P1, PT, PT, PT, UP2, 0x80, 0x8 ;  /* 0x000000000008781c */ /* 0x000ff60003f2f028 */
[----:B------:R-:W-:Y:S02]  /*63f0*/  @!UPT UIADD3 URZ, UPT, UPT, URZ, URZ, URZ ;  /* 0x000000fffffff290 */ /* 0x000fe4000fffe0ff */
[----:B-1----:R-:W-:Y:S02]  /*6400*/  @P1 MOV R2, R4 ;  /* 0x0000000400021202 */ /* 0x002fe40000000f00 */
[----:B------:R-:W-:Y:S02]  /*6410*/  @P1 LOP3.LUT R0, R5, 0xffff, RZ, 0xc0, !PT ;  /* 0x0000ffff05001812 */ /* 0x000fe400078ec0ff */
[----:B------:R-:W-:Y:S02]  /*6420*/  @P1 R2UR UR5, R2 ;  /* 0x00000000020512ca */ /* 0x000fe400000e0000 */
[----:B------:R-:W-:Y:S11]  /*6430*/  @P1 R2UR UR4, R0 ;  /* 0x00000000000412ca */ /* 0x000ff600000e0000 */
[----:B------:R-:W-:Y:S02]  /*6440*/  @UP2 UMOV UR14, UR5 ;  /* 0x00000005000e2c82 */ /* 0x000fe40008000000 */
[----:B------:R-:W-:Y:S01]  /*6450*/  @UP2 UMOV UR7, UR4 ;  /* 0x0000000400072c82 */ /* 0x000fe20008000000 */
[----:B------:R-:W-:Y:S05]  /*6460*/  BRA.U !UP0, `(.L_x_118) ;  /* 0x0000000108c07547 */ /* 0x000fea000b800000 */
[----:B------:R-:W-:Y:S02]  /*6470*/  UIMAD.WIDE.U32 UR12, UR7, UR35, URZ ;  /* 0x00000023070c72a5 */ /* 0x000fe4000f8e00ff */
[----:B------:R-:W-:Y:S02]  /*6480*/  UP2UR UR25, UPR, URZ, 0x4 ;  /* 0x00000004ff197883 */ /* 0x000fe40008000000 */
[----:B------:R-:W-:Y:S02]  /*6490*/  UISETP.NE.AND UP2, UPT, UR34, 0x1, UPT ;  /* 0x000000012200788c */ /* 0x000fe4000bf45270 */
[----:B------:R-:W-:Y:S02]  /*64a0*/  UIMAD.WIDE.U32 UR18, UR14, UR32, URZ ;  /* 0x000000200e1272a5 */ /* 0x000fe4000f8e00ff */
[----:B------:R-:W-:Y:S02]  /*64b0*/  USEL UR4, UR40, UR44, !UP2 ;  /* 0x0000002c28047287 */ /* 0x000fe4000d000000 */
[----:B------:R-:W-:Y:S02]  /*64c0*/  UISETP.NE.AND UP0, UPT, UR15, 0x1, UPT ;  /* 0x000000010f00788c */ /* 0x000fe4000bf05270 */
[----:B------:R-:W-:Y:S02]  /*64d0*/  UP2UR UR28, UPR, URZ, 0x2 ;  /* 0x00000002ff1c7883 */ /* 0x000fe40008000000 */
[----:B------:R-:W-:Y:S02]  /*64e0*/  UISETP.NE.AND UP1, UPT, UR39, 0x1, UPT ;  /* 0x000000012700788c */ /* 0x000fe4000bf25270 */
[----:B------:R-:W-:Y:S02]  /*64f0*/  UIMAD.WIDE.U32 UR20, UR4, UR16, URZ ;  /* 0x00000010041472a5 */ /* 0x000fe4000f8e00ff */
[----:B------:R-:W-:Y:S01]  /*6500*/  USEL UR10, UR41, UR45, !UP0 ;  /* 0x0000002d290a7287 */ /* 0x000fe2000c000000 */
[----:B------:R-:W-:Y:S02]  /*6510*/  UMOV UR5, UR13 ;  /* 0x0000000d00057c82 */ /* 0x000fe40008000000 */
[----:B------:R-:W-:Y:S02]  /*6520*/  USHF.R.U32.HI UR6, URZ, UR50, UR5 ;  /* 0x00000032ff067299 */ /* 0x000fe40008011605 */
[----:B------:R-:W-:Y:S02]  /*6530*/  UIMAD.WIDE.U32 UR22, UR10, UR16, URZ ;  /* 0x000000100a1672a5 */ /* 0x000fe4000f8e00ff */
[----:B------:R-:W-:Y:S02]  /*6540*/  USEL UR6, UR7, UR6, !UP2 ;  /* 0x0000000607067287 */ /* 0x000fe4000d000000 */
[----:B------:R-:W-:Y:S02]  /*6550*/  UISETP.NE.AND UP2, UPT, UR25, URZ, UPT ;  /* 0x000000ff1900728c */ /* 0x000fe4000bf45270 */
[----:B------:R-:W-:Y:S01]  /*6560*/  UIMAD.WIDE.U32 UR12, UR6, UR16, URZ ;  /* 0x00000010060c72a5 */ /* 0x000fe2000f8e00ff */
[----:B------:R-:W-:Y:S02]  /*6570*/  UMOV UR5, UR19 ;  /* 0x0000001300057c82 */ /* 0x000fe40008000000 */
[----:B------:R-:W-:Y:S03]  /*6580*/  USHF.R.U32.HI UR11, URZ, UR33, UR5 ;  /* 0x00000021ff0b7299 */ /* 0x000fe60008011605 */
[----:B------:R-:W-:Y:S02]  /*6590*/  UMOV UR5, UR21 ;  /* 0x0000001500057c82 */ /* 0x000fe40008000000 */
[----:B------:R-:W-:Y:S03]  /*65a0*/  @UP1 USHF.R.U32.HI UR4, URZ, UR17, UR5 ;  /* 0x00000011ff041299 */ /* 0x000fe60008011605 */
[----:B------:R-:W-:Y:S01]  /*65b0*/  UMOV UR5, UR23 ;  /* 0x0000001700057c82 */ /* 0x000fe20008000000 */
[----:B------:R-:W-:Y:S02]  /*65c0*/  UIMAD UR4, UR39, UR4, URZ ;  /* 0x00000004270472a4 */ /* 0x000fe4000f8e02ff */
[----:B------:R-:W-:Y:S02]  /*65d0*/  @UP1 USHF.R.U32.HI UR10, URZ, UR17, UR5 ;  /* 0x00000011ff0a1299 */ /* 0x000fe40008011605 */
[----:B------:R-:W-:Y:S02]  /*65e0*/  USEL UR5, UR14, UR11, !UP0 ;  /* 0x0000000b0e057287 */ /* 0x000fe4000c000000 */
[----:B------:R-:W-:Y:S02]  /*65f0*/  UIMAD UR11, UR39, UR10, URZ ;  /* 0x0000000a270b72a4 */ /* 0x000fe4000f8e02ff */
[----:B------:R-:W-:Y:S03]  /*6600*/  UISETP.GE.AND UP0, UPT, UR6, UR4, UPT ;  /* 0x000000040600728c */ /* 0x000fe6000bf06270 */
[----:B------:R-:W-:Y:S01]  /*6610*/  UMOV UR4, UR13 ;  /* 0x0000000d00047c82 */ /* 0x000fe20008000000 */
[----:B------:R-:W-:Y:S02]  /*6620*/  UISETP.GE.OR UP0, UPT, UR5, UR11, UP0 ;  /* 0x0000000b0500728c */ /* 0x000fe40008706670 */
[----:B------:R-:W-:Y:S02]  /*6630*/  USHF.R.U32.HI UR4, URZ, UR17, UR4 ;  /* 0x00000011ff047299 */ /* 0x000fe40008011604 */
[----:B------:R-:W-:Y:S02]  /*6640*/  UIMAD.WIDE.U32 UR12, UR5, UR16, URZ ;  /* 0x00000010050c72a5 */ /* 0x000fe4000f8e00ff */
[----:B------:R-:W-:Y:S04]  /*6650*/  USEL UR18, UR6, UR4, !UP1 ;  /* 0x0000000406127287 */ /* 0x000fe8000c800000 */
[----:B------:R-:W-:Y:S01]  /*6660*/  UIADD3 UR11, UPT, UPT, -UR18, URZ, URZ ;  /* 0x000000ff120b7290 */ /* 0x000fe2000fffe1ff */
[----:B------:R-:W-:Y:S02]  /*6670*/  @!UP0 UMOV UR4, UR13 ;  /* 0x0000000d00048c82 */ /* 0x000fe40008000000 */
[----:B------:R-:W-:Y:S02]  /*6680*/  @!UP0 USHF.R.U32.HI UR4, URZ, UR17, UR4 ;  /* 0x00000011ff048299 */ /* 0x000fe40008011604 */
[----:B------:R-:W-:Y:S02]  /*6690*/  UIMAD UR11, UR39, UR11, UR6 ;  /* 0x0000000b270b72a4 */ /* 0x000fe4000f8e0206 */
[----:B------:R-:W-:Y:S02]  /*66a0*/  @!UP0 USEL UR4, UR5, UR4, !UP1 ;  /* 0x0000000405048287 */ /* 0x000fe4000c800000 */
[----:B------:R-:W-:Y:S02]  /*66b0*/  UISETP.NE.AND UP1, UPT, UR28, URZ, UPT ;  /* 0x000000ff1c00728c */ /* 0x000fe4000bf25270 */
[----:B------:R-:W-:Y:S02]  /*66c0*/  @!UP0 UIMAD UR11, UR10, UR11, UR4 ;  /* 0x0000000b0a0b82a4 */ /* 0x000fe4000f8e0204 */
[----:B------:R-:W-:Y:S02]  /*66d0*/  @!UP0 UIADD3 UR12, UPT, UPT, UR18, -UR4, URZ ;  /* 0x80000004120c8290 */ /* 0x000fe4000fffe0ff */
[----:B------:R-:W-:Y:S02]  /*66e0*/  UIADD3 UR4, UPT, UPT, -UR5, URZ, URZ ;  /* 0x000000ff05047290 */ /* 0x000fe4000fffe1ff */
[----:B------:R-:W-:Y:S02]  /*66f0*/  UIADD3 UR10, UPT, UPT, -UR6, URZ, URZ ;  /* 0x000000ff060a7290 */ /* 0x000fe4000fffe1ff */
[----:B------:R-:W-:Y:S02]  /*6700*/  @!UP0 UIMAD UR6, UR12, UR39, UR5 ;  /* 0x000000270c0682a4 */ /* 0x000fe4000f8e0205 */
[----:B------:R-:W-:Y:S02]  /*6710*/  UIMAD UR14, UR15, UR4, UR14 ;  /* 0x000000040f0e72a4 */ /* 0x000fe4000f8e020e */
[----:B------:R-:W-:Y:S01]  /*6720*/  UIMAD UR7, UR34, UR10, UR7 ;  /* 0x0000000a220772a4 */ /* 0x000fe2000f8e0207 */
[----:B------:R-:W-:Y:S02]  /*6730*/  @!UP0 UMOV UR5, UR11 ;  /* 0x0000000b00058c82 */ /* 0x000fe40008000000 */
[----:B------:R-:W-:Y:S02]  /*6740*/  UIMAD UR14, UR5, UR15, UR14 ;  /* 0x0000000f050e72a4 */ /* 0x000fe4000f8e020e */
[----:B------:R-:W-:Y:S11]  /*6750*/  UIMAD UR7, UR6, UR34, UR7 ;  /* 0x00000022060772a4 */ /* 0x000ff6000f8e0207 */
[----:B------:R-:W-:Y:S01]  /*6760*/  @!UPT UIADD3 URZ, UPT, UPT, URZ, URZ, URZ ;  /* 0x000000fffffff290 */ /* 0x000fe2000fffe0ff */
.L_x_118:
[----:B------:R-:W1:Y:S01]  /*6770*/  @!UP3 LDCU.128 UR20, c[0x0][0xb10] ;  /* 0x00016200ff14b7ac */ /* 0x000e620008000c00 */
[----:B------:R-:W-:Y:S04]  /*6780*/  MOV R0, UR26 ;  /* 0x0000001a00007c02 */ /* 0x000fe80008000f00 */
[----:B------:R-:W-:Y:S01]  /*6790*/  IABS R0, R0 ;  /* 0x0000000000007213 */ /* 0x000fe20000000000 */
[----:B------:R-:W2:Y:S01]  /*67a0*/  @!UP3 LDCU UR5, c[0x0][0xb0c] ;  /* 0x00016180ff05b7ac */ /* 0x000ea20008000800 */
[----:B-1----:R-:W-:Y:S07]  /*67b0*/  UIMAD.WIDE.U32 UR10, UR14, UR20, URZ ;  /* 0x000000140e0a72a5 */ /* 0x002fee000f8e00ff */
[----:B------:R-:W-:Y:S01]  /*67c0*/  @!UP3 UMOV UR4, UR11 ;  /* 0x0000000b0004bc82 */ /* 0x000fe20008000000 */
[----:B--2---:R-:W-:Y:S02]  /*67d0*/  @!UP3 UISETP.NE.AND UP0, UPT, UR5, 0x1, UPT ;  /* 0x000000010500b88c */ /* 0x004fe4000bf05270 */
[----:B------:R-:W-:Y:S02]  /*67e0*/  @!UP3 USHF.R.U32.HI UR4, URZ, UR21, UR4 ;  /* 0x00000015ff04b299 */ /* 0x000fe40008011604 */
[----:B------:R-:W-:Y:S02]  /*67f0*/  UIMAD.WIDE.U32 UR10, UR7, UR23, URZ ;  /* 0x00000017070a72a5 */ /* 0x000fe4000f8e00ff */
[----:B------:R-:W-:Y:S02]  /*6800*/  @!UP3 USEL UR12, UR14, UR4, !UP0 ;  /* 0x000000040e0cb287 */ /* 0x000fe4000c000000 */
[----:B------:R-:W-:Y:S03]  /*6810*/  @!UP3 UISETP.NE.AND UP0, UPT, UR22, 0x1, UPT ;  /* 0x000000011600b88c */ /* 0x000fe6000bf05270 */
[----:B------:R-:W-:Y:S02]  /*6820*/  @!UP3 UMOV UR6, UR11 ;  /* 0x0000000b0006bc82 */ /* 0x000fe40008000000 */
[----:B------:R-:W1:Y:S02]  /*6830*/  @!UP3 LDCU UR4, c[0x0][0xb20] ;  /* 0x00016400ff04b7ac */ /* 0x000e640008000800 */
[----:B-1----:R-:W-:Y:S04]  /*6840*/  @!UP3 USHF.R.U32.HI UR6, URZ, UR4, UR6 ;  /* 0x00000004ff06b299 */ /* 0x002fe80008011606 */
[----:B------:R-:W-:Y:S04]  /*6850*/  @!UP3 USEL UR6, UR7, UR6, !UP0 ;  /* 0x000000060706b287 */ /* 0x000fe8000c000000 */
[----:B------:R-:W-:Y:S02]  /*6860*/  @!UP3 UIADD3 UR4, UPT, UPT, -UR12, UR6, URZ ;  /* 0x000000060c04b290 */ /* 0x000fe4000fffe1ff */
[----:B------:R-:W-:Y:S02]  /*6870*/  @!UP3 UIADD3 UR6, UPT, UPT, UR12, -UR6, URZ ;  /* 0x800000060c06b290 */ /* 0x000fe4000fffe0ff */
[----:B------:R-:W-:Y:S02]  /*6880*/  @!UP3 UIMAD UR14, UR4, UR5, UR14 ;  /* 0x00000005040eb2a4 */ /* 0x000fe4000f8e020e */
[----:B------:R-:W-:Y:S01]  /*6890*/  @!UP3 UIMAD UR7, UR6, UR22, UR7 ;  /* 0x000000160607b2a4 */ /* 0x000fe2000f8e0207 */
[----:B------:R-:W-:Y:S11]  /*68a0*/  BRA.U UP4, `(.L_x_119) ;  /* 0x0000000104107547 */ /* 0x000ff6000b800000 */
[----:B------:R-:W-:Y:S04]  /*68b0*/  MOV R3, UR51 ;  /* 0x0000003300037c02 */ /* 0x000fe80008000f00 */
[----:B------:R-:W-:Y:S04]  /*68c0*/  SHF.L.U32 R3, R3, 0x1f, RZ ;  /* 0x0000001f03037819 */ /* 0x000fe800000006ff */
[----:B------:R-:W1:Y:S02]  /*68d0*/  SYNCS.PHASECHK.TRANS64.TRYWAIT P0, [UR24+0x2a8], R3 ;  /* 0x0002a803ff0075a7 */ /* 0x000e640008001118 */
[----:B-1----:R-:W-:Y:S05]  /*68e0*/  @!P0 BRA `(.L_x_120) ;  /* 0x00000044005c8947 */ /* 0x002fea0003800000 */
.L_x_119:
[----:B------:R-:W-:Y:S01]  /*68f0*/  UISETP.NE.AND UP4, UPT, UR27, URZ, UPT ;  /* 0x000000ff1b00728c */ /* 0x000fe2000bf85270 */
[----:B------:R-:W-:Y:S02]  /*6900*/  R2UR UR5, R0 ;  /* 0x00000000000572ca */ /* 0x000fe400000e0000 */
[----:B------:R-:W-:Y:S02]  /*6910*/  ISETP.NE.U32.AND P2, PT, RZ, UR30, PT ;  /* 0x0000001eff007c0c */ /* 0x000fe4000bf45070 */
[----:B-1----:R-:W-:Y:S02]  /*6920*/  SHF.L.U32 R2, R9, 0x1f, RZ ;  /* 0x0000001f09027819 */ /* 0x002fe400000006ff */
[----:B------:R-:W-:Y:S07]  /*6930*/  ISETP.NE.AND.EX P2, PT, RZ, UR31, PT, P2 ;  /* 0x0000001fff007c0c */ /* 0x000fee000bf45320 */
[----:B------:R-:W-:Y:S07]  /*6940*/  UIMAD.WIDE.U32 UR10, UR43, UR5, URZ ;  /* 0x000000052b0a72a5 */ /* 0x000fee000f8e00ff */
[----:B------:R-:W-:Y:S02]  /*6950*/  UMOV UR4, UR11 ;  /* 0x0000000b00047c82 */ /* 0x000fe40008000000 */
[----:B------:R-:W-:Y:S04]  /*6960*/  UIMAD UR5, UR4, UR46, UR5 ;  /* 0x0000002e040572a4 */ /* 0x000fe8000f8e0205 */
[----:B------:R-:W-:Y:S11]  /*6970*/  UISETP.GT.U32.AND UP0, UPT, UR29, UR5, UPT ;  /* 0x000000051d00728c */ /* 0x000ff6000bf04070 */
[----:B------:R-:W-:Y:S02]  /*6980*/  @!UP0 UIADD3 UR5, UPT, UPT, UR5, -UR29, URZ ;  /* 0x8000001d05058290 */ /* 0x000fe4000fffe0ff */
[----:B------:R-:W-:Y:S02]  /*6990*/  @!UP0 UIADD3 UR4, UPT, UPT, UR4, 0x1, URZ ;  /* 0x0000000104048890 */ /* 0x000fe4000fffe0ff */
[----:B------:R-:W-:Y:S02]  /*69a0*/  UISETP.GE.U32.AND UP0, UPT, UR5, UR29, UPT ;  /* 0x0000001d0500728c */ /* 0x000fe4000bf06070 */
[----:B------:R-:W-:Y:S09]  /*69b0*/  ULOP3.LUT UR5, UR26, UR27, URZ, 0x3c, !UPT ;  /* 0x0000001b1a057292 */ /* 0x000ff2000f8e3cff */
[----:B------:R-:W-:Y:S02]  /*69c0*/  @UP0 UIADD3 UR4, UPT, UPT, UR4, 0x1, URZ ;  /* 0x0000000104040890 */ /* 0x000fe4000fffe0ff */
[----:B------:R-:W-:Y:S11]  /*69d0*/  UISETP.GE.AND UP0, UPT, UR5, URZ, UPT ;  /* 0x000000ff0500728c */ /* 0x000ff6000bf06270 */
[----:B------:R-:W-:Y:S02]  /*69e0*/  @!UP0 UIADD3 UR4, UPT, UPT, -UR4, URZ, URZ ;  /* 0x000000ff04048290 */ /* 0x000fe4000fffe1ff */
[----:B------:R-:W-:Y:S04]  /*69f0*/  @!UP4 ULOP3.LUT UR4, URZ, UR27, URZ, 0x33, !UPT ;  /* 0x0000001bff04c292 */ /* 0x000fe8000f8e33ff */
[----:B------:R-:W-:Y:S04]  /*6a00*/  UIADD3 UR5, UPT, UPT, -UR4, URZ, URZ ;  /* 0x000000ff04057290 */ /* 0x000fe8000fffe1ff */
[----:B------:R-:W-:Y:S01]  /*6a10*/  UIMAD UR6, UR27, UR5, UR26 ;  /* 0x000000051b0672a4 */ /* 0x000fe2000f8e021a */
[----:B------:R-:W-:Y:S11]  /*6a20*/  BRA.U !UP6, `(.L_x_121) ;  /* 0x000000010e387547 */ /* 0x000ff6000b800000 */
[----:B------:R-:W-:Y:S01]  /*6a30*/  UPLOP3.LUT UP1, UPT, UPT, UPT, UP5, 0x80, 0x8 ;  /* 0x000000000008789c */ /* 0x000fe20003f2f050 */
[----:B------:R-:W-:Y:S01]  /*6a40*/  HFMA2 R0, -RZ, RZ, 0, 5.9604644775390625e-08 ;  /* 0x00000001ff007431 */ /* 0x000fe200000001ff */
[----:B------:R-:W1:Y:S01]  /*6a50*/  LDCU.64 UR12, c[0x0][0x358] ;  /* 0x00006b00ff0c77ac */ /* 0x000e620008000a00 */
[----:B------:R-:W-:Y:S03]  /*6a60*/  IMAD.MOV.U32 R145, RZ, RZ, 0x1 ;  /* 0x00000001ff917424 */ /* 0x000fe600078e00ff */
[----:B------:R-:W-:Y:S05]  /*6a70*/  PLOP3.LUT P0, PT, PT, PT, UP1, 0x80, 0x8 ;  /* 0x000000000008781c */ /* 0x000fea0003f0f018 */
[----:B------:R-:W2:Y:S01]  /*6a80*/  @UP1 LDCU.64 UR10, c[0x0][0x888] ;  /* 0x00011100ff0a17ac */ /* 0x000ea20008000a00 */
[----:B------:R-:W-:Y:S07]  /*6a90*/  @UP1 UIMAD UR5, UR49, UR30, URZ ;  /* 0x0000001e310512a4 */ /* 0x000fee000f8e02ff */
[----:B------:R-:W-:Y:S01]  /*6aa0*/  @!P0 PRMT R145, R0, 0x7610, R145 ;  /* 0x0000761000918816 */ /* 0x000fe20000000091 */
[----:B--2---:R-:W-:Y:S03]  /*6ab0*/  @UP1 UIMAD.WIDE UR10, UR5, 0x4, UR10 ;  /* 0x00000004050a18a5 */ /* 0x004fe6000f8e020a */
[----:B------:R-:W2:Y:S03]  /*6ac0*/  @!UP1 LDCU UR5, c[0x0][0x880] ;  /* 0x00011000ff0597ac */ /* 0x000ea60008000800 */
[----:B------:R-:W-:Y:S01]  /*6ad0*/  IMAD.U32 R10, RZ, RZ, UR10 ;  /* 0x0000000aff0a7e24 */ /* 0x000fe2000f8e00ff */
[----:B------:R-:W-:Y:S05]  /*6ae0*/  MOV R11, UR11 ;  /* 0x0000000b000b7c02 */ /* 0x000fea0008000f00 */
[----:B-1---5:R1:W5:Y:S02]  /*6af0*/  @P0 LDG.E R71, desc[UR12][R10.64] ;  /* 0x0000000c0a470981 */ /* 0x022364000c1e1900 */
[----:B-12---:R-:W-:Y:S07]  /*6b00*/  @!P0 IMAD.U32 R71, RZ, RZ, UR5 ;  /* 0x00000005ff478e24 */ /* 0x006fee000f8e00ff */
.L_x_121:
[----:B-----5:R-:W-:Y:S01]  /*6b10*/  @!P2 FSETP.EQ.AND P0, PT, R71, RZ, PT ;  /* 0x000000ff4700a20b */ /* 0x020fe20003f02000 */
[----:B------:R-:W-:Y:S01]  /*6b20*/  @!UPT UIADD3 URZ, UPT, UPT, URZ, URZ, URZ ;  /* 0x000000fffffff290 */ /* 0x000fe2000fffe0ff */
[----:B------:R-:W-:Y:S11]  /*6b30*/  @!P2 BRA `(.L_x_122) ;  /* 0x000000000014a947 */ /* 0x000ff60003800000 */
[----:B------:R-:W-:Y:S02]  /*6b40*/  LOP3.LUT P2, RZ, R145, 0xff, RZ, 0xc0, !PT ;  /* 0x000000ff91ff7812 */ /* 0x000fe4000784c0ff */
[----:B------:R-:W-:Y:S04]  /*6b50*/  PLOP3.LUT P0, PT, PT, PT, UP1, 0x80, 0x8 ;  /* 0x000000000008781c */ /* 0x000fe80003f0f018 */
[----:B------:R-:W-:Y:S07]  /*6b60*/  PLOP3.LUT P0, PT, P0, PT, PT, 0x8, 0x80 ;  /* 0x000000000080781c */ /* 0x000fee000070e170 */
[----:B------:R-:W-:Y:S11]  /*6b70*/  @P2 FSETP.EQ.AND P0, PT, R71, RZ, PT ;  /* 0x000000ff4700220b */ /* 0x000ff60003f02000 */
[----:B------:R-:W-:Y:S02]  /*6b80*/  @!UPT UIADD3 URZ, UPT, UPT, URZ, URZ, URZ ;  /* 0x000000fffffff290 */ /* 0x000fe4000fffe0ff */
.L_x_122:
[----:B------:R-:W1:Y:S01]  /*6b90*/  SYNCS.PHASECHK.TRANS64.TRYWAIT P2, [UR24+0x298], R2 ;  /* 0x00029802ff0075a7 */ /* 0x000e620008041118 */
[----:B------:R-:W-:Y:S04]  /*6ba0*/  @P1 SHF.R.U32.HI R4, RZ, 0x10, R5 ;  /* 0x00000010ff041819 */ /* 0x000fe80000011605 */
[----:B------:R-:W-:Y:S02]  /*6bb0*/  @P1 R2UR UR49, R4 ;  /* 0x00000000043112ca */ /* 0x000fe400000e0000 */
[----:B------:R-:W-:Y:S01]  /*6bc0*/  ELECT P1, URZ, PT ;  /* 0x0000000000ff782f */ /* 0x000fe20003820000 */
[----:B------:R-:W-:Y:S01]  /*6bd0*/  @!UPT UIADD3 URZ, UPT, UPT, URZ, URZ, URZ ;  /* 0x000000fffffff290 */ /* 0x000fe2000fffe0ff */
[----:B-1----:R-:W-:Y:S11]  /*6be0*/  @!P2 BRA `(.L_x_123) ;  /* 0x0000004000b4a947 */ /* 0x002ff60003800000 */
.L_x_249:
[----:B------:R-:W-:Y:S01]  /*6bf0*/  PLOP3.LUT P0, PT, P0, P1, PT, 0xf2, 0x2f ;  /* 0x00000000002f781c */ /* 0x000fe20000703e72 */
[----:B------:R-:W-:Y:S11]  /*6c00*/  BSSY.RECONVERGENT B0, `(.L_x_124) ;  /* 0x0000029000007945 */ /* 0x000ff60003800200 */
[----:B------:R-:W-:Y:S01]  /*6c10*/  @!UPT UIADD3 URZ, UPT, UPT, URZ, URZ, URZ ;  /* 0x000000fffffff290 */ /* 0x000fe2000fffe0ff */
[----:B------:R-:W-:Y:S05]  /*6c20*/  @P0 BRA `(.L_x_125) ;  /* 0x0000000000980947 */ /* 0x000fea0003800000 */
[----:B------:R-:W-:Y:S01]  /*6c30*/  IMAD.U32 R3, RZ, RZ, UR38 ;  /* 0x00000026ff037e24 */ /* 0x000fe2000f8e00ff */
[----:B------:R-:W-:Y:S01]  /*6c40*/  ULOP3.LUT UR5, UR4, UR38, URZ, 0x3c, !UPT ;  /* 0x0000002604057292 */ /* 0x000fe2000f8e3cff */
[----:B-1----:R-:W-:Y:S01]  /*6c50*/  IMAD.U32 R0, RZ, RZ, UR4 ;  /* 0x00000004ff007e24 */ /* 0x002fe2000f8e00ff */
[----:B------:R-:W-:Y:S02]  /*6c60*/  UISETP.NE.AND UP4, UPT, UR38, URZ, UPT ;  /* 0x000000ff2600728c */ /* 0x000fe4000bf85270 */
[----:B------:R-:W-:Y:S01]  /*6c70*/  IABS R3, R3 ;  /* 0x0000000300037213 */ /* 0x000fe20000000000 */
[----:B------:R-:W-:Y:S01]  /*6c80*/  USHF.L.U32 UR10, UR6, 0x6, URZ ;  /* 0x00000006060a7899 */ /* 0x000fe200080006ff */
[----:B------:R-:W-:Y:S01]  /*6c90*/  IABS R0, R0 ;  /* 0x0000000000007213 */ /* 0x000fe20000000000 */
[----:B------:R-:W-:Y:S01]  /*6ca0*/  USHF.L.U32 UR11, UR47, 0x7, URZ ;  /* 0x000000072f0b7899 */ /* 0x000fe200080006ff */
[----:B------:R-:W1:Y:S01]  /*6cb0*/  I2F.RP R4, R3 ;  /* 0x0000000300047306 */ /* 0x000e620000209400 */
[----:B------:R-:W-:Y:S01]  /*6cc0*/  UISETP.GE.AND UP0, UPT, UR5, URZ, UPT ;  /* 0x000000ff0500728c */ /* 0x000fe2000bf06270 */
[----:B------:R-:W-:Y:S01]  /*6cd0*/  UMOV UR18, 0x0 ;  /* 0x0000000000127882 */ /* 0x000fe20000000000 */
[----:B------:R-:W-:Y:S07]  /*6ce0*/  UMOV UR19, 0x10000000 ;  /* 0x1000000000137882 */ /* 0x000fee0000000000 */
[----:B-1----:R-:W1:Y:S02]  /*6cf0*/  MUFU.RCP R4, R4 ;  /* 0x0000000400047308 */ /* 0x002e640000001000 */
[----:B-1----:R-:W-:Y:S08]  /*6d00*/  VIADD R4, R4, 0xffffffe ;  /* 0x0ffffffe04047836 */ /* 0x002ff00000000000 */
[----:B------:R1:W2:Y:S02]  /*6d10*/  F2I.FTZ.U32.TRUNC.NTZ R5, R4 ;  /* 0x0000000400057305 */ /* 0x0002a4000021f000 */
[----:B-1----:R-:W-:Y:S01]  /*6d20*/  HFMA2 R4, -RZ, RZ, 0, 0 ;  /* 0x00000000ff047431 */ /* 0x002fe200000001ff */
[----:B--2---:R-:W-:Y:S05]  /*6d30*/  IADD3 R2, PT, PT, RZ, -R5, RZ ;  /* 0x80000005ff027210 */ /* 0x004fea0007ffe0ff */
[-C--:B------:R-:W-:Y:S04]  /*6d40*/  IMAD R2, R2, R3.reuse, RZ ;  /* 0x0000000302027224 */ /* 0x080fe800078e02ff */
[----:B------:R-:W-:Y:S06]  /*6d50*/  IMAD.HI.U32 R5, R5, R2, R4 ;  /* 0x0000000205057227 */ /* 0x000fec00078e0004 */
[----:B------:R-:W-:Y:S04]  /*6d60*/  IMAD.HI.U32 R5, R5, R0, RZ ;  /* 0x0000000005057227 */ /* 0x000fe800078e00ff */
[----:B------:R-:W-:Y:S04]  /*6d70*/  IMAD.MOV R2, RZ, RZ, -R5 ;  /* 0x000000ffff027224 */ /* 0x000fe800078e0a05 */
[C---:B------:R-:W-:Y:S05]  /*6d80*/  IMAD R0, R3.reuse, R2, R0 ;  /* 0x0000000203007224 */ /* 0x040fea00078e0200 */
[----:B------:R-:W-:Y:S11]  /*6d90*/  ISETP.GT.U32.AND P0, PT, R3, R0, PT ;  /* 0x000000000300720c */ /* 0x000ff60003f04070 */
[----:B------:R-:W-:Y:S02]  /*6da0*/  @!UPT UIADD3 URZ, UPT, UPT, URZ, URZ, URZ ;  /* 0x000000fffffff290 */ /* 0x000fe4000fffe0ff */
[-C--:B------:R-:W-:Y:S01]  /*6db0*/  @!P0 IADD3 R0, PT, PT, R0, -R3.reuse, RZ ;  /* 0x8000000300008210 */ /* 0x080fe20007ffe0ff */
[----:B------:R-:W-:Y:S03]  /*6dc0*/  @!P0 VIADD R5, R5, 0x1 ;  /* 0x0000000105058836 */ /* 0x000fe60000000000 */
[----:B------:R-:W-:Y:S02]  /*6dd0*/  ISETP.GE.U32.AND P1, PT, R0, R3, PT ;  /* 0x000000030000720c */ /* 0x000fe40003f26070 */
[----:B------:R-:W-:Y:S11]  /*6de0*/  MOV R0, 0x2000 ;  /* 0x0000200000007802 */ /* 0x000ff60000000f00 */
[----:B------:R-:W-:Y:S04]  /*6df0*/  @P1 IADD3 R5, PT, PT, R5, 0x1, RZ ;  /* 0x0000000105051810 */ /* 0x000fe80007ffe0ff */
[----:B------:R-:W-:Y:S11]  /*6e00*/  R2UR UR13, R5 ;  /* 0x00000000050d72ca */ /* 0x000ff600000e0000 */
[----:B------:R-:W-:Y:S02]  /*6e10*/  @!UPT UIADD3 URZ, UPT, UPT, URZ, URZ, URZ ;  /* 0x000000fffffff290 */ /* 0x000fe4000fffe0ff */
[----:B------:R-:W-:Y:S02]  /*6e20*/  @!UP0 UIADD3 UR13, UPT, UPT, -UR13, URZ, URZ ;  /* 0x000000ff0d0d8290 */ /* 0x000fe4000fffe1ff */
[----:B------:R-:W-:Y:S04]  /*6e30*/  @!UP4 ULOP3.LUT UR13, URZ, UR38, URZ, 0x33, !UPT ;  /* 0x00000026ff0dc292 */ /* 0x000fe8000f8e33ff */
[----:B------:R-:W-:Y:S04]  /*6e40*/  UIADD3 UR5, UPT, UPT, -UR13, URZ, URZ ;  /* 0x000000ff0d057290 */ /* 0x000fe8000fffe1ff */
[----:B------:R-:W-:Y:S09]  /*6e50*/  UIMAD UR12, UR38, UR5, UR4 ;  /* 0x00000005260c72a4 */ /* 0x000ff2000f8e0204 */
[----:B------:R2:W-:Y:S01]  /*6e60*/  UTMALDG.4D [UR8], [UR36], desc[UR18] ;  /* 0x00001208240075b4 */ /* 0x0005e20008019000 */
[----:B------:R2:W-:Y:S01]  /*6e70*/  SYNCS.ARRIVE.TRANS64.RED.A0TR RZ, [UR24+0x290], R0 ;  /* 0x00029000ffff79a7 */ /* 0x0005e20008300418 */
[----:B------:R-:W-:Y:S01]  /*6e80*/  NOP ;  /* 0x0000000000007918 */ /* 0x000fe20000000000 */
.L_x_125:
[----:B--2---:R-:W-:Y:S05]  /*6e90*/  BSYNC.RECONVERGENT B0 ;  /* 0x0000000000007941 */ /* 0x004fea0003800200 */
.L_x_124:
[----:B------:R-:W-:Y:S01]  /*6ea0*/  SYNCS.ARRIVE.TRANS64.RED.A1T0 RZ, [UR48], RZ ;  /* 0x000000ffffff79a7 */ /* 0x000fe20008100430 */
[----:B------:R-:W-:Y:S01]  /*6eb0*/  UIADD3 UR26, UPT, UPT, UR7, UR63, URZ ;  /* 0x0000003f071a7290 */ /* 0x000fe2000fffe0ff */
[----:B------:R-:W-:Y:S01]  /*6ec0*/  LOP3.LUT R9, R9, 0x1, RZ, 0x3c, !PT ;  /* 0x0000000109097812 */ /* 0x000fe200078e3cff */
[----:B------:R-:W-:Y:S01]  /*6ed0*/  UIADD3 UR47, UPT, UPT, UR14, UR62, URZ ;  /* 0x0000003e0e2f7290 */ /* 0x000fe2000fffe0ff */
[----:B------:R-:W-:Y:S01]  /*6ee0*/  LOP3.LUT R8, R8, 0x1, RZ, 0x3c, !PT ;  /* 0x0000000108087812 */ /* 0x000fe200078e3cff */
[----:B------:R-:W-:Y:S01]  /*6ef0*/  UPLOP3.LUT UP4, UPT, UPT, UPT, UPT, 0x80, 0x8 ;  /* 0x000000000008789c */ /* 0x000fe20003f8f070 */
[----:B------:R-:W-:Y:S10]  /*6f00*/  BRA.U UP2, `(.L_x_126) ;  /* 0xfffffff102f87547 */ /* 0x000ff4000b83ffff */
[----:B-1----:R-:W-:Y:S07]  /*6f10*/  MOV R0, UR24 ;  /* 0x0000001800007c02 */ /* 0x002fee0008000f00 */
.L_x_127:
[----:B-1----:R-:W-:-:S04]  /*6f20*/  SHF.L.U32 R2, R9, 0x1f, RZ ;  /* 0x0000001f09027819 */ /* 0x002fc800000006ff */
[----:B------:R1:W2:Y:S03]  /*6f30*/  SYNCS.PHASECHK.TRANS64.TRYWAIT P0, [R0+URZ+0x298], R2 ;  /* 0x00029802000075a7 */ /* 0x0002a600080011ff */
[----:B--2---:R-:W-:Y:S05]  /*6f40*/  @!P0 NANOSLEEP.SYNCS 0x989680 ;  /* 0x009896800000895d */ /* 0x004fea0003900000 */
[----:B------:R-:W2:Y:S02]  /*6f50*/  @!P0 SYNCS.PHASECHK.TRANS64 P0, [R0+URZ+0x298], R2 ;  /* 0x00029802000085a7 */ /* 0x000ea400080010ff */
[----:B--2---:R-:W-:Y:S05]  /*6f60*/  @P0 EXIT ;  /* 0x000000000000094d */ /* 0x004fea0003800000 */
[----:B------:R-:W-:Y:S05]  /*6f70*/  BRA `(.L_x_127) ;  /* 0xfffffffc00e87947 */ /* 0x000fea000383ffff */
.L_x_116:
[----:B------:R-:W-:-:S06]  /*6f80*/  UISETP.GE.AND UP0, UPT, UR18, 0x4, UPT ;  /* 0x000000041200788c */ /* 0x000fcc000bf06270 */
[----:B------:R-:W-:-:S13]  /*6f90*/  PLOP3.LUT P0, PT, PT, PT, UP0, 0x80, 0x8 ;  /* 0x000000000008781c */ /* 0x000fda0003f0f008 */
[----:B-1----:R-:W-:Y:S05]  /*6fa0*/  @!P0 EXIT ;  /* 0x000000000000894d */ /* 0x002fea0003800000 */
[----:B------:R-:W1:Y:S08]  /*6fb0*/  S2UR UR4, SR_CgaCtaId ;  /* 0x00000000000479c3 */ /* 0x000e700000008800 */
[----:B------:R-:W-:Y:S01]  /*6fc0*/  BAR.SYNC.DEFER_BLOCKING 0x6, 0xa0 ;  /* 0x0182800000007b1d */ /* 0x000fe20000010000 */
[C---:B------:R-:W-:Y:S01]  /*6fd0*/  IMAD.SHL.U32 R4, R131.reuse, 0x40, RZ ;  /* 0x0000004083047824 */ /* 0x040fe200078e00ff */
[----:B------:R-:W-:Y:S01]  /*6fe0*/  USHF.R.S32.HI UR48, URZ, 0x1f, UR5 ;  /* 0x0000001fff307899 */ /* 0x000fe20008011405 */
[C---:B------:R-:W-:Y:S01]  /*6ff0*/  IMAD.SHL.U32 R144, R131.reuse, 0x8, RZ ;  /* 0x0000000883907824 */ /* 0x040fe200078e00ff */
[----:B------:R-:W-:Y:S01]  /*7000*/  CS2R R140, SRZ ;  /* 0x00000000008c7805 */ /* 0x000fe2000001ff00 */
[C---:B------:R-:W-:Y:S01]  /*7010*/  IMAD.SHL.U32 R148, R131.reuse, 0x10, RZ ;  /* 0x0000001083947824 */ /* 0x040fe200078e00ff */
[----:B------:R-:W-:Y:S01]  /*7020*/  UMOV UR45, 0x400 ;  /* 0x00000400002d7882 */ /* 0x000fe20000000000 */
[----:B------:R-:W-:Y:S01]  /*7030*/  LOP3.LUT R5, R4, 0x180, RZ, 0xc0, !PT ;  /* 0x0000018004057812 */ /* 0x000fe200078ec0ff */
[----:B------:R-:W2:Y:S01]  /*7040*/  LDC.64 R136, c[0x0][0x888] ;  /* 0x00022200ff887b82 */ /* 0x000ea20000000a00 */
[----:B------:R-:W-:Y:S01]  /*7050*/  IMAD.U32 R69, R131, 0x10000, RZ ;  /* 0x0001000083457824 */ /* 0x000fe200078e00ff */
[C---:B------:R-:W-:Y:S01]  /*7060*/  LOP3.LUT R143, R148.reuse, 0x20, RZ, 0xc0, !PT ;  /* 0x00000020948f7812 */ /* 0x040fe200078ec0ff */
[----:B------:R-:W-:Y:S01]  /*7070*/  ULEA.HI UR48, UR48, UR5, URZ, 0x6 ;  /* 0x0000000530307291 */ /* 0x000fe2000f8f30ff */
[----:B------:R-:W-:Y:S01]  /*7080*/  LOP3.LUT R144, R5, 0x30, R144, 0xf8, !PT ;  /* 0x0000003005907812 */ /* 0x000fe200078ef890 */
[----:B------:R-:W-:Y:S01]  /*7090*/  IMAD.MOV.U32 R68, RZ, RZ, RZ ;  /* 0x000000ffff447224 */ /* 0x000fe200078e00ff */
[----:B------:R-:W-:Y:S01]  /*70a0*/  LOP3.LUT R148, R148, 0x40, RZ, 0xc0, !PT ;  /* 0x0000004094947812 */ /* 0x000fe200078ec0ff */
[----:B------:R-:W-:Y:S01]  /*70b0*/  IMAD.MOV.U32 R142, RZ, RZ, RZ ;  /* 0x000000ffff8e7224 */ /* 0x000fe200078e00ff */
[----:B------:R-:W3:Y:S01]  /*70c0*/  LDC.64 R138, c[0x0][0x890] ;  /* 0x00022400ff8a7b82 */ /* 0x000ee20000000a00 */
[----:B------:R-:W-:Y:S01]  /*70d0*/  LOP3.LUT R144, R144, 0x1e40, R4, 0xf8, !PT ;  /* 0x00001e4090907812 */ /* 0x000fe200078ef804 */
[----:B------:R-:W4:Y:S01]  /*70e0*/  LDCU UR56, c[0x0][0x370] ;  /* 0x00006e00ff3877ac */ /* 0x000f220008000800 */
[----:B------:R-:W-:Y:S01]  /*70f0*/  LOP3.LUT R69, R69, 0x600000, RZ, 0xc0, !PT ;  /* 0x0060000045457812 */ /* 0x000fe200078ec0ff */
[----:B------:R-:W2:Y:S04]  /*7100*/  LDCU UR42, c[0x0][0xb0c] ;  /* 0x00016180ff2a77ac */ /* 0x000ea80008000800 */
[----:B------:R-:W2:Y:S01]  /*7110*/  LDC.64 R134, c[0x0][0x8b0] ;  /* 0x00022c00ff867b82 */ /* 0x000ea20000000a00 */
[----:B-1----:R-:W-:Y:S01]  /*7120*/  ULEA UR45, UR4, UR45, 0x18 ;  /* 0x0000002d042d7291 */ /* 0x002fe2000f8ec0ff */
[----:B------:R-:W1:Y:S06]  /*7130*/  LDCU UR38, c[0x0][0xb30] ;  /* 0x00016600ff2677ac */ /* 0x000e6c0008000800 */
[----:B------:R-:W1:Y:S01]  /*7140*/  LDC.64 R132, c[0x0][0x8a8] ;  /* 0x00022a00ff847b82 */ /* 0x000e620000000a00 */
[----:B------:R-:W-:Y:S01]  /*7150*/  VIADD R149, R144, UR45 ;  /* 0x0000002d90957c36 */ /* 0x000fe20008000000 */
[----:B------:R-:W-:Y:S01]  /*7160*/  UIADD3 UR4, UPT, UPT, UR45, 0x2400, URZ ;  /* 0x000024002d047890 */ /* 0x000fe2000fffe0ff */
[----:B------:R-:W4:Y:S01]  /*7170*/  LDS R2, [UR45+0x300] ;  /* 0x0003002dff027984 */ /* 0x000f220008000800 */
[----:B------:R-:W1:Y:S02]  /*7180*/  LDCU UR58, c[0x0][0x388] ;  /* 0x00007100ff3a77ac */ /* 0x000e640008000800 */
[----:B------:R-:W-:-:S02]  /*7190*/  IADD3 R143, PT, PT, -R143, 0x400, R149 ;  /* 0x000004008f8f7810 */ /* 0x000fc40007ffe195 */
[----:B------:R-:W-:Y:S01]  /*71a0*/  IADD3 R149, PT, PT, -R148, 0x400, R149 ;  /* 0x0000040094957810 */ /* 0x000fe20007ffe195 */
[----:B------:R-:W-:Y:S01]  /*71b0*/  IMAD.U32 R150, RZ, RZ, UR4 ;  /* 0x00000004ff967e24 */ /* 0x000fe2000f8e00ff */
[----:B------:R-:W1:Y:S01]  /*71c0*/  LDCU.64 UR60, c[0x0][0x888] ;  /* 0x00011100ff3c77ac */ /* 0x000e620008000a00 */
[----:B------:R-:W-:Y:S01]  /*71d0*/  IMAD.IADD R148, R143, 0x1, -R148 ;  /* 0x000000018f947824 */ /* 0x000fe200078e0a94 */
[----:B------:R-:W1:Y:S01]  /*71e0*/  LDCU.64 UR40, c[0x0][0xb28] ;  /* 0x00016500ff2877ac */ /* 0x000e620008000a00 */
[----:B------:R-:W1:Y:S01]  /*71f0*/  LDCU.128 UR52, c[0x0][0xb10] ;  /* 0x00016200ff3477ac */ /* 0x000e620008000c00 */
[----:B------:R-:W1:Y:S01]  /*7200*/  LDCU UR51, c[0x0][0x374] ;  /* 0x00006e80ff3377ac */ /* 0x000e620008000800 */
[----:B------:R-:W-:Y:S02]  /*7210*/  USHF.R.S32.HI UR48, URZ, 0x6, UR48 ;  /* 0x00000006ff307899 */ /* 0x000fe40008011430 */
[----:B------:R-:W-:Y:S01]  /*7220*/  UIADD3 UR59, UPT, UPT, UR45, 0x400, URZ ;  /* 0x000004002d3b7890 */ /* 0x000fe2000fffe0ff */
[C---:B----4-:R-:W-:Y:S01]  /*7230*/  VIADD R3, R2.reuse, 0x40 ;  /* 0x0000004002037836 */ /* 0x050fe20000000000 */
[----:B------:R-:W-:-:S04]  /*7240*/  LOP3.LUT R2, R2, 0xffff, RZ, 0xc0, !PT ;  /* 0x0000ffff02027812 */ /* 0x000fc800078ec0ff */
[----:B------:R-:W-:-:S05]  /*7250*/  LOP3.LUT R3, R3, 0xffff, RZ, 0xc0, !PT ;  /* 0x0000ffff03037812 */ /* 0x000fca00078ec0ff */
[----:B-123--:R4:W-:Y:S02]  /*7260*/  STL.64 [R1], R2 ;  /* 0x0000000201007387 */ /* 0x00e9e40000100a00 */
.L_x_145:
[----:B----4-:R-:W-:Y:S04]  /*7270*/  SHF.L.U32 R2, R141, 0x1f, RZ ;  /* 0x0000001f8d027819 */ /* 0x010fe800000006ff */
[----:B-1----:R-:W1:Y:S02]  /*7280*/  SYNCS.PHASECHK.TRANS64.TRYWAIT P0, [UR45+0x2b0], R2 ;  /* 0x0002b002ff0075a7 */ /* 0x002e64000800112d */
[----:B-12---:R-:W-:Y:S05]  /*7290*/  @!P0 BRA `(.L_x_128) ;  /* 0x0000003c00208947 */ /* 0x006fea0003800000 */
.L_x_251:
[----:B------:R-:W2:Y:S01]  /*72a0*/  LDS.128 R4, [UR45+0x2f0] ;  /* 0x0002f02dff047984 */ /* 0x000ea20008000c00 */
[----:B-1----:R-:W-:Y:S01]  /*72b0*/  LEA R2, R68, UR43, 0x2 ;  /* 0x0000002b44027c11 */ /* 0x002fe2000f8e10ff */
[----:B------:R-:W-:Y:S02]  /*72c0*/  UIADD3 UR4, UPT, UPT, UR45, 0x2b8, URZ ;  /* 0x000002b82d047890 */ /* 0x000fe4000fffe0ff */
[----:B------:R-:W-:Y:S02]  /*72d0*/  UISETP.GE.AND UP0, UPT, UR39, 0x1, UPT ;  /* 0x000000012700788c */ /* 0x000fe4000bf06270 */
[----:B------:R-:W-:Y:S01]  /*72e0*/  UPRMT UR4, URZ, 0x654, UR4 ;  /* 0x00000654ff047896 */ /* 0x000fe20008000004 */
[----:B------:R-:W-:Y:S01]  /*72f0*/  @!PT LDS RZ, [RZ] ;  /* 0x00000000fffff984 */ /* 0x000fe20000000800 */
[----:B------:R-:W-:Y:S01]  /*7300*/  @!PT LDS RZ, [RZ] ;  /* 0x00000000fffff984 */ /* 0x000fe20000000800 */
[----:B------:R-:W-:Y:S01]  /*7310*/  @!PT LDS RZ, [RZ] ;  /* 0x00000000fffff984 */ /* 0x000fe20000000800 */
[----:B------:R-:W-:Y:S01]  /*7320*/  @!PT LDS RZ, [RZ] ;  /* 0x00000000fffff984 */ /* 0x000fe20000000800 */
[----:B------:R1:W-:Y:S06]  /*7330*/  MEMBAR.ALL.CTA ;  /* 0x0000000000007992 */ /* 0x0003ec0000008000 */
[----:B-1----:R-:W1:Y:S02]  /*7340*/  FENCE.VIEW.ASYNC.S ;  /* 0x00000000000073c6 */ /* 0x002e640000000000 */
[----:B-1----:R-:W-:Y:S06]  /*7350*/  SYNCS.ARRIVE.TRANS64.RED.A1T0 RZ, [UR4], RZ ;  /* 0x000000ffffff79a7 */ /* 0x002fec0008100404 */
[----:B------:R-:W5:Y:S01]  /*7360*/  LDL R2, [R2] ;  /* 0x0000000002027983 */ /* 0x000f620000100800 */
[----:B--2---:R-:W-:Y:S11]  /*7370*/  LOP3.LUT P0, RZ, R6, 0x1, RZ, 0xc0, !PT ;  /* 0x0000000106ff7812 */ /* 0x004ff6000780c0ff */
[----:B------:R-:W-:Y:S02]  /*7380*/  @!UPT UIADD3 URZ, UPT, UPT, URZ, URZ, URZ ;  /* 0x000000fffffff290 */ /* 0x000fe4000fffe0ff */
[----:B------:R-:W-:Y:S01]  /*7390*/  VOTEU.ANY UP1, P0 ;  /* 0x0000000000ff7886 */ /* 0x000fe20000020100 */
[----:B------:R-:W-:Y:S01]  /*73a0*/  PLOP3.LUT P0, PT, PT, PT, UP1, 0x80, 0x8 ;  /* 0x000000000008781c */ /* 0x000fe20003f0f018 */
[----:B------:R-:W-:Y:S11]  /*73b0*/  UP2UR UR50, UPR, URZ, 0x2 ;  /* 0x00000002ff327883 */ /* 0x000ff60008000000 */
[----:B------:R-:W-:Y:S01]  /*73c0*/  @!UPT UIADD3 URZ, UPT, UPT, URZ, URZ, URZ ;  /* 0x000000fffffff290 */ /* 0x000fe2000fffe0ff */
[----:B------:R-:W-:Y:S02]  /*73d0*/  @P0 MOV R3, R4 ;  /* 0x0000000400030202 */ /* 0x000fe40000000f00 */
[----:B------:R-:W-:Y:S02]  /*73e0*/  @P0 LOP3.LUT R0, R5, 0xffff, RZ, 0xc0, !PT ;  /* 0x0000ffff05000812 */ /* 0x000fe400078ec0ff */
[----:B------:R-:W-:Y:S02]  /*73f0*/  @P0 R2UR UR5, R3 ;  /* 0x00000000030502ca */ /* 0x000fe400000e0000 */
[----:B------:R-:W-:Y:S01]  /*7400*/  @P0 R2UR UR4, R0 ;  /* 0x00000000000402ca */ /* 0x000fe200000e0000 */
[----:B------:R-:W-:Y:S05]  /*7410*/  IMAD.U32 R0, RZ, RZ, UR48 ;  /* 0x00000030ff007e24 */ /* 0x000fea000f8e00ff */
[----:B------:R-:W-:Y:S05]  /*7420*/  IABS R3, R0 ;  /* 0x0000000000037213 */ /* 0x000fea0000000000 */
[----:B------:R-:W-:Y:S02]  /*7430*/  @UP1 UMOV UR37, UR5 ;  /* 0x0000000500251c82 */ /* 0x000fe40008000000 */
[----:B------:R-:W-:Y:S01]  /*7440*/  @UP1 UMOV UR36, UR4 ;  /* 0x0000000400241c82 */ /* 0x000fe20008000000 */
[----:B------:R-:W-:Y:S05]  /*7450*/  BRA.U !UP0, `(.L_x_129) ;  /* 0x0000000108cc7547 */ /* 0x000fea000b800000 */
[----:B------:R-:W1:Y:S01]  /*7460*/  LDCU UR9, c[0x0][0xb20] ;  /* 0x00016400ff0977ac */ /* 0x000e620008000800 */
[----:B------:R-:W-:Y:S02]  /*7470*/  UIMAD.WIDE.U32 UR4, UR51, UR55, URZ ;  /* 0x00000037330472a5 */ /* 0x000fe4000f8e00ff */
[----:B------:R-:W-:Y:S02]  /*7480*/  UIMAD.WIDE.U32 UR6, UR56, UR52, URZ ;  /* 0x00000034380672a5 */ /* 0x000fe4000f8e00ff */
[----:B------:R-:W-:Y:S02]  /*7490*/  UIMAD.WIDE.U32 UR10, UR36, UR55, URZ ;  /* 0x00000037240a72a5 */ /* 0x000fe4000f8e00ff */
[----:B------:R-:W-:Y:S02]  /*74a0*/  UISETP.NE.AND UP0, UPT, UR54, 0x1, UPT ;  /* 0x000000013600788c */ /* 0x000fe4000bf05270 */
[----:B------:R-:W-:Y:S02]  /*74b0*/  UISETP.NE.AND UP1, UPT, UR42, 0x1, UPT ;  /* 0x000000012a00788c */ /* 0x000fe4000bf25270 */
[----:B------:R-:W-:Y:S02]  /*74c0*/  UISETP.NE.AND UP2, UPT, UR39, 0x1, UPT ;  /* 0x000000012700788c */ /* 0x000fe4000bf45270 */
[----:B------:R-:W-:Y:S01]  /*74d0*/  UIMAD.WIDE.U32 UR12, UR37, UR52, URZ ;  /* 0x00000034250c72a5 */ /* 0x000fe2000f8e00ff */
[----:B------:R-:W-:Y:S01]  /*74e0*/  UMOV UR4, UR5 ;  /* 0x0000000500047c82 */ /* 0x000fe20008000000 */
[----:B------:R-:W-:Y:S01]  /*74f0*/  UMOV UR6, UR11 ;  /* 0x0000000b00067c82 */ /* 0x000fe20008000000 */
[----:B-1----:R-:W-:Y:S03]  /*7500*/  USHF.R.U32.HI UR8, URZ, UR9, UR4 ;  /* 0x00000009ff087299 */ /* 0x002fe60008011604 */
[----:B------:R-:W-:Y:S02]  /*7510*/  UMOV UR4, UR7 ;  /* 0x0000000700047c82 */ /* 0x000fe40008000000 */
[----:B------:R-:W-:Y:S02]  /*7520*/  USHF.R.U32.HI UR5, URZ, UR53, UR4 ;  /* 0x00000035ff057299 */ /* 0x000fe40008011604 */
[----:B------:R-:W-:Y:S02]  /*7530*/  USEL UR4, UR51, UR8, !UP0 ;  /* 0x0000000833047287 */ /* 0x000fe4000c000000 */
[----:B------:R-:W-:Y:S02]  /*7540*/  USHF.R.U32.HI UR8, URZ, UR9, UR6 ;  /* 0x00000009ff087299 */ /* 0x000fe40008011606 */
[----:B------:R-:W-:Y:S02]  /*7550*/  UIMAD.WIDE.U32 UR6, UR4, UR40, URZ ;  /* 0x00000028040672a5 */ /* 0x000fe4000f8e00ff */
[----:B------:R-:W-:Y:S02]  /*7560*/  USEL UR9, UR56, UR5, !UP1 ;  /* 0x0000000538097287 */ /* 0x000fe4000c800000 */
[----:B------:R-:W-:Y:S02]  /*7570*/  USEL UR8, UR36, UR8, !UP0 ;  /* 0x0000000824087287 */ /* 0x000fe4000c000000 */
[----:B------:R-:W-:Y:S01]  /*7580*/  UIMAD.WIDE.U32 UR10, UR9, UR40, URZ ;  /* 0x00000028090a72a5 */ /* 0x000fe2000f8e00ff */
[----:B------:R-:W-:Y:S01]  /*7590*/  UMOV UR6, UR7 ;  /* 0x0000000700067c82 */ /* 0x000fe20008000000 */
[----:B------:R-:W-:Y:S01]  /*75a0*/  UMOV UR5, UR13 ;  /* 0x0000000d00057c82 */ /* 0x000fe20008000000 */
[----:B------:R-:W-:Y:S02]  /*75b0*/  @UP2 USHF.R.U32.HI UR4, URZ, UR41, UR6 ;  /* 0x00000029ff042299 */ /* 0x000fe40008011606 */
[----:B------:R-:W-:Y:S02]  /*75c0*/  USHF.R.U32.HI UR5, URZ, UR53, UR5 ;  /* 0x00000035ff057299 */ /* 0x000fe40008011605 */
[----:B------:R-:W-:Y:S02]  /*75d0*/  UIMAD UR4, UR39, UR4, URZ ;  /* 0x00000004270472a4 */ /* 0x000fe4000f8e02ff */
[----:B------:R-:W-:Y:S02]  /*75e0*/  USEL UR5, UR37, UR5, !UP1 ;  /* 0x0000000525057287 */ /* 0x000fe4000c800000 */
[----:B------:R-:W-:Y:S01]  /*75f0*/  UISETP.GE.AND UP0, UPT, UR8, UR4, UPT ;  /* 0x000000040800728c */ /* 0x000fe2000bf06270 */
[----:B------:R-:W-:Y:S01]  /*7600*/  UMOV UR6, UR11 ;  /* 0x0000000b00067c82 */ /* 0x000fe20008000000 */
[----:B------:R-:W-:Y:S02]  /*7610*/  UIMAD.WIDE.U32 UR10, UR8, UR40, URZ ;  /* 0x00000028080a72a5 */ /* 0x000fe4000f8e00ff */
[----:B------:R-:W-:Y:S04]  /*7620*/  @UP2 USHF.R.U32.HI UR9, URZ, UR41, UR6 ;  /* 0x00000029ff092299 */ /* 0x000fe80008011606 */
[----:B------:R-:W-:Y:S01]  /*7630*/  UIMAD UR6, UR39, UR9, URZ ;  /* 0x00000009270672a4 */ /* 0x000fe2000f8e02ff */
[----:B------:R-:W-:Y:S03]  /*7640*/  UMOV UR4, UR11 ;  /* 0x0000000b00047c82 */ /* 0x000fe60008000000 */
[----:B------:R-:W-:Y:S02]  /*7650*/  UISETP.GE.OR UP0, UPT, UR5, UR6, UP0 ;  /* 0x000000060500728c */ /* 0x000fe40008706670 */
[----:B------:R-:W-:Y:S02]  /*7660*/  USHF.R.U32.HI UR4, URZ, UR41, UR4 ;  /* 0x00000029ff047299 */ /* 0x000fe40008011604 */
[----:B------:R-:W-:Y:S02]  /*7670*/  UIMAD.WIDE.U32 UR6, UR5, UR40, URZ ;  /* 0x00000028050672a5 */ /* 0x000fe4000f8e00ff */
[----:B------:R-:W-:Y:S02]  /*7680*/  USEL UR11, UR8, UR4, !UP2 ;  /* 0x00000004080b7287 */ /* 0x000fe4000d000000 */
[----:B------:R-:W-:Y:S02]  /*7690*/  UIADD3 UR6, UPT, UPT, -UR5, URZ, URZ ;  /* 0x000000ff05067290 */ /* 0x000fe4000fffe1ff */
[----:B------:R-:W-:Y:S02]  /*76a0*/  UIADD3 UR10, UPT, UPT, -UR11, URZ, URZ ;  /* 0x000000ff0b0a7290 */ /* 0x000fe4000fffe1ff */
[----:B------:R-:W-:Y:S02]  /*76b0*/  UIMAD UR6, UR42, UR6, UR37 ;  /* 0x000000062a0672a4 */ /* 0x000fe4000f8e0225 */
[----:B------:R-:W-:Y:S01]  /*76c0*/  UIMAD UR10, UR39, UR10, UR8 ;  /* 0x0000000a270a72a4 */ /* 0x000fe2000f8e0208 */
[----:B------:R-:W-:Y:S01]  /*76d0*/  @!UP0 UMOV UR4, UR7 ;  /* 0x0000000700048c82 */ /* 0x000fe20008000000 */
[----:B------:R-:W-:Y:S02]  /*76e0*/  UIADD3 UR7, UPT, UPT, -UR8, URZ, URZ ;  /* 0x000000ff08077290 */ /* 0x000fe4000fffe1ff */
[----:B------:R-:W-:Y:S04]  /*76f0*/  @!UP0 USHF.R.U32.HI UR4, URZ, UR41, UR4 ;  /* 0x00000029ff048299 */ /* 0x000fe80008011604 */
[----:B------:R-:W-:Y:S04]  /*7700*/  @!UP0 USEL UR4, UR5, UR4, !UP2 ;  /* 0x0000000405048287 */ /* 0x000fe8000d000000 */
[----:B------:R-:W-:Y:S02]  /*7710*/  @!UP0 UIMAD UR9, UR9, UR10, UR4 ;  /* 0x0000000a090982a4 */ /* 0x000fe4000f8e0204 */
[----:B------:R-:W-:Y:S02]  /*7720*/  @!UP0 UIADD3 UR10, UPT, UPT, UR11, -UR4, URZ ;  /* 0x800000040b0a8290 */ /* 0x000fe4000fffe0ff */
[----:B------:R-:W-:Y:S02]  /*7730*/  UIMAD UR4, UR54, UR7, UR36 ;  /* 0x00000007360472a4 */ /* 0x000fe4000f8e0224 */
[----:B------:R-:W-:Y:S03]  /*7740*/  @!UP0 UIMAD UR8, UR10, UR39, UR5 ;  /* 0x000000270a0882a4 */ /* 0x000fe6000f8e0205 */
[----:B------:R-:W-:Y:S02]  /*7750*/  @!UP0 UMOV UR5, UR9 ;  /* 0x0000000900058c82 */ /* 0x000fe40008000000 */
[----:B------:R-:W-:Y:S02]  /*7760*/  UIMAD UR37, UR5, UR42, UR6 ;  /* 0x0000002a052572a4 */ /* 0x000fe4000f8e0206 */
[----:B------:R-:W-:Y:S11]  /*7770*/  UIMAD UR36, UR8, UR54, UR4 ;  /* 0x00000036082472a4 */ /* 0x000ff6000f8e0204 */
[----:B------:R-:W-:Y:S01]  /*7780*/  @!UPT UIADD3 URZ, UPT, UPT, URZ, URZ, URZ ;  /* 0x000000fffffff290 */ /* 0x000fe2000fffe0ff */
.L_x_129:
[----:B------:R-:W-:Y:S01]  /*7790*/  UISETP.NE.AND UP1, UPT, UR38, 0x1, UPT ;  /* 0x000000012600788c */ /* 0x000fe2000bf25270 */
[----:B------:R-:W-:Y:S01]  /*77a0*/  R2UR UR6, R3 ;  /* 0x00000000030672ca */ /* 0x000fe200000e0000 */
[----:B------:R-:W-:Y:S01]  /*77b0*/  UISETP.NE.AND UP4, UPT, UR48, URZ, UPT ;  /* 0x000000ff3000728c */ /* 0x000fe2000bf85270 */
[----:B------:R-:W-:Y:S02]  /*77c0*/  IABS R0, R0 ;  /* 0x0000000000007213 */ /* 0x000fe40000000000 */
[----:B------:R-:W-:Y:S03]  /*77d0*/  @P0 SHF.R.U32.HI R4, RZ, 0x10, R5 ;  /* 0x00000010ff040819 */ /* 0x000fe60000011605 */
[----:B------:R-:W-:Y:S01]  /*77e0*/  IMAD.MOV R0, RZ, RZ, -R0 ;  /* 0x000000ffff007224 */ /* 0x000fe200078e0a00 */
[----:B------:R-:W-:Y:S02]  /*77f0*/  @P0 R2UR UR57, R4 ;  /* 0x00000000043902ca */ /* 0x000fe400000e0000 */
[----:B------:R-:W1:Y:S03]  /*7800*/  @!UP1 LDCU.128 UR12, c[0x0][0xb10] ;  /* 0x00016200ff0c97ac */ /* 0x000e660008000c00 */
[----:B------:R-:W2:Y:S01]  /*7810*/  I2F.RP R3, UR6 ;  /* 0x0000000600037d06 */ /* 0x000ea20008209400 */
[----:B------:R-:W3:Y:S09]  /*7820*/  @!UP1 LDCU UR10, c[0x0][0xb20] ;  /* 0x00016400ff0a97ac */ /* 0x000ef20008000800 */
[----:B--2---:R-:W2:Y:S02]  /*7830*/  MUFU.RCP R3, R3 ;  /* 0x0000000300037308 */ /* 0x004ea40000001000 */
[----:B--2---:R-:W-:Y:S08]  /*7840*/  VIADD R3, R3, 0xffffffe ;  /* 0x0ffffffe03037836 */ /* 0x004ff00000000000 */
[----:B------:R-:W2:Y:S02]  /*7850*/  F2I.FTZ.U32.TRUNC.NTZ R3, R3 ;  /* 0x0000000300037305 */ /* 0x000ea4000021f000 */
[----:B--2---:R-:W-:Y:S01]  /*7860*/  R2UR UR5, R3 ;  /* 0x00000000030572ca */ /* 0x004fe200000e0000 */
[----:B------:R-:W-:Y:S05]  /*7870*/  IMAD.U32 R3, RZ, RZ, UR26 ;  /* 0x0000001aff037e24 */ /* 0x000fea000f8e00ff */
[----:B------:R-:W-:Y:S04]  /*7880*/  IABS R3, R3 ;  /* 0x0000000300037213 */ /* 0x000fe80000000000 */
[----:B------:R-:W-:Y:S03]  /*7890*/  R2UR UR8, R3 ;  /* 0x00000000030872ca */ /* 0x000fe600000e0000 */
[----:B------:R-:W-:Y:S04]  /*78a0*/  UIADD3 UR4, UPT, UPT, URZ, -UR5, URZ ;  /* 0x80000005ff047290 */ /* 0x000fe8000fffe0ff */
[----:B------:R-:W-:Y:S03]  /*78b0*/  UIMAD UR7, UR4, UR6, URZ ;  /* 0x00000006040772a4 */ /* 0x000fe6000f8e02ff */
[----:B------:R-:W-:Y:S02]  /*78c0*/  UMOV UR4, URZ ;  /* 0x000000ff00047c82 */ /* 0x000fe40008000000 */
[----:B------:R-:W-:Y:S02]  /*78d0*/  UIMAD.WIDE.U32 UR4, UR5, UR7, UR4 ;  /* 0x00000007050472a5 */ /* 0x000fe4000f8e0004 */
[----:B------:R-:W-:Y:S05]  /*78e0*/  R2UR UR7, R0 ;  /* 0x00000000000772ca */ /* 0x000fea00000e0000 */
[----:B------:R-:W-:Y:S02]  /*78f0*/  UMOV UR4, UR5 ;  /* 0x0000000500047c82 */ /* 0x000fe40008000000 */
[----:B------:R-:W-:Y:S07]  /*7900*/  UIMAD.WIDE.U32 UR4, UR4, UR8, URZ ;  /* 0x00000008040472a5 */ /* 0x000fee000f8e00ff */
[----:B------:R-:W-:Y:S02]  /*7910*/  UMOV UR11, UR5 ;  /* 0x00000005000b7c82 */ /* 0x000fe40008000000 */
[----:B------:R-:W-:Y:S02]  /*7920*/  UIMAD UR4, UR11, UR7, UR8 ;  /* 0x000000070b0472a4 */ /* 0x000fe4000f8e0208 */
[----:B------:R-:W2:Y:S02]  /*7930*/  @!UP1 LDCU UR5, c[0x0][0xb0c] ;  /* 0x00016180ff0597ac */ /* 0x000ea40008000800 */
[----:B------:R-:W-:Y:S02]  /*7940*/  UISETP.GT.U32.AND UP0, UPT, UR6, UR4, UPT ;  /* 0x000000040600728c */ /* 0x000fe4000bf04070 */
[----:B-1----:R-:W-:Y:S09]  /*7950*/  UIMAD.WIDE.U32 UR8, UR37, UR12, URZ ;  /* 0x0000000c250872a5 */ /* 0x002ff2000f8e00ff */
[----:B------:R-:W-:Y:S02]  /*7960*/  @!UP0 UIADD3 UR4, UPT, UPT, UR4, -UR6, URZ ;  /* 0x8000000604048290 */ /* 0x000fe4000fffe0ff */
[----:B------:R-:W-:Y:S02]  /*7970*/  @!UP0 UIADD3 UR11, UPT, UPT, UR11, 0x1, URZ ;  /* 0x000000010b0b8890 */ /* 0x000fe4000fffe0ff */
[----:B------:R-:W-:Y:S02]  /*7980*/  UISETP.GE.U32.AND UP3, UPT, UR4, UR6, UPT ;  /* 0x000000060400728c */ /* 0x000fe4000bf66070 */
[----:B------:R-:W-:Y:S02]  /*7990*/  UIMAD.WIDE.U32 UR6, UR36, UR15, URZ ;  /* 0x0000000f240672a5 */ /* 0x000fe4000f8e00ff */
[----:B------:R-:W-:Y:S02]  /*79a0*/  ULOP3.LUT UR4, UR26, UR48, URZ, 0x3c, !UPT ;  /* 0x000000301a047292 */ /* 0x000fe4000f8e3cff */
[----:B------:R-:W-:Y:S02]  /*79b0*/  @!UP1 UISETP.NE.AND UP0, UPT, UR14, 0x1, UPT ;  /* 0x000000010e00988c */ /* 0x000fe4000bf05270 */
[----:B------:R-:W-:Y:S02]  /*79c0*/  UISETP.GE.AND UP5, UPT, UR4, URZ, UPT ;  /* 0x000000ff0400728c */ /* 0x000fe4000bfa6270 */
[----:B--2---:R-:W-:Y:S02]  /*79d0*/  @!UP1 UISETP.NE.AND UP2, UPT, UR5, 0x1, UPT ;  /* 0x000000010500988c */ /* 0x004fe4000bf45270 */
[----:B------:R-:W-:Y:S01]  /*79e0*/  @UP3 UIADD3 UR11, UPT, UPT, UR11, 0x1, URZ ;  /* 0x000000010b0b3890 */ /* 0x000fe2000fffe0ff */
[----:B------:R-:W-:Y:S01]  /*79f0*/  @!UP1 UMOV UR6, UR7 ;  /* 0x0000000700069c82 */ /* 0x000fe20008000000 */
[----:B------:R-:W-:Y:S01]  /*7a00*/  @!UP1 UMOV UR4, UR9 ;  /* 0x0000000900049c82 */ /* 0x000fe20008000000 */
[----:B---3--:R-:W-:Y:S02]  /*7a10*/  @!UP1 USHF.R.U32.HI UR6, URZ, UR10, UR6 ;  /* 0x0000000aff069299 */ /* 0x008fe40008011606 */
[----:B------:R-:W-:Y:S02]  /*7a20*/  @!UP1 USHF.R.U32.HI UR4, URZ, UR13, UR4 ;  /* 0x0000000dff049299 */ /* 0x000fe40008011604 */
[----:B------:R-:W-:Y:S02]  /*7a30*/  @!UP1 USEL UR6, UR36, UR6, !UP0 ;  /* 0x0000000624069287 */ /* 0x000fe4000c000000 */
[----:B------:R-:W-:Y:S02]  /*7a40*/  ULOP3.LUT UP0, URZ, UR59, 0x1b0, URZ, 0xc0, !UPT ;  /* 0x000001b03bff7892 */ /* 0x000fe4000f80c0ff */
[----:B------:R-:W-:Y:S01]  /*7a50*/  @!UP1 USEL UR7, UR37, UR4, !UP2 ;  /* 0x0000000425079287 */ /* 0x000fe2000d000000 */
[----:B------:R-:W-:Y:S02]  /*7a60*/  UMOV UR44, UR11 ;  /* 0x0000000b002c7c82 */ /* 0x000fe40008000000 */
[----:B------:R-:W-:Y:S02]  /*7a70*/  @!UP5 UIADD3 UR44, UPT, UPT, -UR44, URZ, URZ ;  /* 0x000000ff2c2cd290 */ /* 0x000fe4000fffe1ff */
[----:B------:R-:W-:Y:S02]  /*7a80*/  @!UP4 ULOP3.LUT UR44, URZ, UR48, URZ, 0x33, !UPT ;  /* 0x00000030ff2cc292 */ /* 0x000fe4000f8e33ff */
[----:B------:R-:W-:Y:S02]  /*7a90*/  @!UP1 UIADD3 UR4, UPT, UPT, -UR7, UR6, URZ ;  /* 0x0000000607049290 */ /* 0x000fe4000fffe1ff */
[----:B------:R-:W-:Y:S02]  /*7aa0*/  @!UP1 UIADD3 UR6, UPT, UPT, UR7, -UR6, URZ ;  /* 0x8000000607069290 */ /* 0x000fe4000fffe0ff */
[----:B------:R-:W-:Y:S02]  /*7ab0*/  UIADD3 UR7, UPT, UPT, -UR44, URZ, URZ ;  /* 0x000000ff2c077290 */ /* 0x000fe4000fffe1ff */
[----:B------:R-:W-:Y:S02]  /*7ac0*/  @!UP1 UIMAD UR37, UR4, UR5, UR37 ;  /* 0x00000005042592a4 */ /* 0x000fe4000f8e0225 */
[----:B------:R-:W-:Y:S02]  /*7ad0*/  @!UP1 UIMAD UR36, UR6, UR14, UR36 ;  /* 0x0000000e062492a4 */ /* 0x000fe4000f8e0224 */
[----:B------:R-:W-:Y:S01]  /*7ae0*/  UIMAD UR46, UR48, UR7, UR26 ;  /* 0x00000007302e72a4 */ /* 0x000fe2000f8e021a */
[----:B------:R-:W-:Y:S11]  /*7af0*/  BRA.U !UP0, `(.L_x_130) ;  /* 0x0000000108407547 */ /* 0x000ff6000b800000 */
[----:B------:R-:W1:Y:S01]  /*7b00*/  LDCU.64 UR8, c[0x4][0x80] ;  /* 0x01001000ff0877ac */ /* 0x000e620008000a00 */
[----:B------:R-:W-:Y:S01]  /*7b10*/  MOV R15, 0x0 ;  /* 0x00000000000f7802 */ /* 0x000fe20000000f00 */
[----:B------:R-:W-:Y:S02]  /*7b20*/  HFMA2 R12, -RZ, RZ, 0, 5.9604644775390625e-08 ;  /* 0x00000001ff0c7431 */ /* 0x000fe400000001ff */
[----:B------:R-:W-:Y:S02]  /*7b30*/  IMAD.MOV.U32 R8, RZ, RZ, 0x70 ;  /* 0x00000070ff087424 */ /* 0x000fe400078e00ff */
[----:B------:R-:W-:Y:S01]  /*7b40*/  IMAD.MOV.U32 R13, RZ, RZ, RZ ;  /* 0x000000ffff0d7224 */ /* 0x000fe200078e00ff */
[----:B------:R-:W2:Y:S01]  /*7b50*/  LDCU.64 UR6, c[0x4][0x88] ;  /* 0x01001100ff0677ac */ /* 0x000ea20008000a00 */
[----:B------:R-:W3:Y:S01]  /*7b60*/  LDC.64 R14, c[0x4][R15] ;  /* 0x010000000f0e7b82 */ /* 0x000ee20000000a00 */
[----:B------:R-:W4:Y:S01]  /*7b70*/  LDCU.64 UR4, c[0x4][0x8] ;  /* 0x01000100ff0477ac */ /* 0x000f220008000a00 */
[----:B-1----:R-:W-:Y:S01]  /*7b80*/  MOV R5, UR9 ;  /* 0x0000000900057c02 */ /* 0x002fe20008000f00 */
[----:B------:R-:W-:Y:S01]  /*7b90*/  IMAD.U32 R4, RZ, RZ, UR8 ;  /* 0x00000008ff047e24 */ /* 0x000fe2000f8e00ff */
[----:B--2---:R-:W-:Y:S01]  /*7ba0*/  MOV R7, UR7 ;  /* 0x0000000700077c02 */ /* 0x004fe20008000f00 */
[----:B------:R-:W-:Y:S01]  /*7bb0*/  IMAD.U32 R6, RZ, RZ, UR6 ;  /* 0x00000006ff067e24 */ /* 0x000fe2000f8e00ff */
[----:B----4-:R-:W-:Y:S01]  /*7bc0*/  MOV R11, UR5 ;  /* 0x00000005000b7c02 */ /* 0x010fe20008000f00 */
[----:B------:R-:W-:Y:S02]  /*7bd0*/  IMAD.U32 R10, RZ, RZ, UR4 ;  /* 0x00000004ff0a7e24 */ /* 0x000fe4000f8e00ff */
[----:B------:R-:W-:Y:S07]  /*7be0*/  LEPC R20, `(.L_x_130) ;  /* 0x000000001014794e */ /* 0x000fee0000000000 */
[----:B---3-5:R-:W-:Y:S05]  /*7bf0*/  CALL.ABS.NOINC R14 ;  /* 0x000000000e007343 */ /* 0x028fea0003c00000 */
.L_x_130:
[----:B------:R-:W-:Y:S01]  /*7c00*/  LOP3.LUT P0, RZ, R150, 0x1b0, RZ, 0xc0, !PT ;  /* 0x000001b096ff7812 */ /* 0x000fe2000780c0ff */
[----:B------:R-:W-:Y:S11]  /*7c10*/  BSSY.RECONVERGENT B6, `(.L_x_131) ;  /* 0x0000013000067945 */ /* 0x000ff60003800200 */
[----:B------:R-:W-:Y:S01]  /*7c20*/  @!UPT UIADD3 URZ, UPT, UPT, URZ, URZ, URZ ;  /* 0x000000fffffff290 */ /* 0x000fe2000fffe0ff */
[----:B------:R-:W-:Y:S05]  /*7c30*/  @!P0 BRA `(.L_x_132) ;  /* 0x0000000000408947 */ /* 0x000fea0003800000 */
        /* <DEDUP_REMOVED lines=16> */
.L_x_132:
[----:B------:R-:W-:Y:S05]  /*7d40*/  BSYNC.RECONVERGENT B6 ;  /* 0x0000000000067941 */ /* 0x000fea0003800200 */
.L_x_131:
[----:B------:R-:W-:Y:S02]  /*7d50*/  R2UR UR4, R147 ;  /* 0x00000000930472ca */ /* 0x000fe400000e0000 */
[----:B------:R-:W-:Y:S02]  /*7d60*/  ISETP.NE.U32.AND P3, PT, R138, RZ, PT ;  /* 0x000000ff8a00720c */ /* 0x000fe40003f65070 */
[----:B------:R-:W-:Y:S02]  /*7d70*/  ISETP.NE.U32.AND P4, PT, R134, RZ, PT ;  /* 0x000000ff8600720c */ /* 0x000fe40003f85070 */
[----:B------:R-:W-:Y:S02]  /*7d80*/  ISETP.NE.AND.EX P3, PT, R139, RZ, PT, P3 ;  /* 0x000000ff8b00720c */ /* 0x000fe40003f65330 */
[----:B------:R-:W-:Y:S02]  /*7d90*/  PLOP3.LUT P1, PT, PT, PT, PT, 0x8, 0x80 ;  /* 0x000000000080781c */ /* 0x000fe40003f2e170 */
[----:B------:R-:W-:Y:S03]  /*7da0*/  ISETP.NE.AND.EX P4, PT, R135, RZ, PT, P4 ;  /* 0x000000ff8700720c */ /* 0x000fe60003f85340 */
[----:B------:R-:W-:Y:S06]  /*7db0*/  UISETP.NE.AND UP1, UPT, UR4, URZ, UPT ;  /* 0x000000ff0400728c */ /* 0x000fec000bf25270 */
[----:B------:R-:W-:Y:S05]  /*7dc0*/  PLOP3.LUT P0, PT, PT, PT, UP1, 0x80, 0x8 ;  /* 0x000000000008781c */ /* 0x000fea0003f0f018 */
[----:B------:R-:W1:Y:S08]  /*7dd0*/  @UP1 LDCU.64 UR4, c[0x0][0x888] ;  /* 0x00011100ff0417ac */ /* 0x000e700008000a00 */
[----:B------:R-:W-:Y:S01]  /*7de0*/  @P0 PLOP3.LUT P1, PT, P3, PT, PT, 0x80, 0x8 ;  /* 0x000000000008081c */ /* 0x000fe20001f2f070 */
[----:B-1----:R-:W-:Y:S04]  /*7df0*/  @UP1 UISETP.NE.U32.AND UP0, UPT, UR4, URZ, UPT ;  /* 0x000000ff0400128c */ /* 0x002fe8000bf05070 */
[----:B------:R-:W-:Y:S04]  /*7e00*/  @UP1 UISETP.NE.AND.EX UP0, UPT, UR5, URZ, UPT, UP0 ;  /* 0x000000ff0500128c */ /* 0x000fe8000bf05300 */
[----:B------:R-:W-:Y:S01]  /*7e10*/  @UP1 USEL UR4, URZ, 0xffffffff, UP0 ;  /* 0xffffffffff041887 */ /* 0x000fe20008000000 */
[----:B------:R-:W-:Y:S11]  /*7e20*/  @!P3 BRA `(.L_x_133) ;  /* 0x000000000030b947 */ /* 0x000ff60003800000 */
[----:B------:R-:W-:Y:S01]  /*7e30*/  ISETP.NE.U32.AND P2, PT, R136, RZ, PT ;  /* 0x000000ff8800720c */ /* 0x000fe20003f45070 */
[----:B------:R-:W1:Y:S01]  /*7e40*/  LDCU.64 UR6, c[0x0][0x358] ;  /* 0x00006b00ff0677ac */ /* 0x000e620008000a00 */
[----:B------:R-:W-:Y:S02]  /*7e50*/  IMAD.MOV.U32 R145, RZ, RZ, 0x1 ;  /* 0x00000001ff917424 */ /* 0x000fe400078e00ff */
[----:B------:R-:W-:Y:S11]  /*7e60*/  ISETP.NE.AND.EX P2, PT, R137, RZ, PT, P2 ;  /* 0x000000ff8900720c */ /* 0x000ff60003f45320 */
[----:B------:R-:W-:Y:S02]  /*7e70*/  @!UPT UIADD3 URZ, UPT, UPT, URZ, URZ, URZ ;  /* 0x000000fffffff290 */ /* 0x000fe4000fffe0ff */
[----:B------:R-:W2:Y:S01]  /*7e80*/  @P2 LDC.64 R4, c[0x0][0x888] ;  /* 0x00022200ff042b82 */ /* 0x000ea20000000a00 */
[----:B------:R-:W-:Y:S04]  /*7e90*/  @P2 IMAD R0, R138, UR49, RZ ;  /* 0x000000318a002c24 */ /* 0x000fe8000f8e02ff */
[----:B--2---:R-:W-:Y:S04]  /*7ea0*/  @P2 IMAD.WIDE R4, R0, 0x4, R4 ;  /* 0x0000000400042825 */ /* 0x004fe800078e0204 */
[----:B------:R-:W-:Y:S01]  /*7eb0*/  HFMA2 R0, -RZ, RZ, 0, 5.9604644775390625e-08 ;  /* 0x00000001ff007431 */ /* 0x000fe200000001ff */
[----:B-1---5:R1:W5:Y:S04]  /*7ec0*/  @P2 LDG.E R71, desc[UR6][R4.64] ;  /* 0x0000000604472981 */ /* 0x022368000c1e1900 */
[----:B------:R-:W-:Y:S01]  /*7ed0*/  @!P2 PRMT R145, R0, 0x7610, R145 ;  /* 0x000076100091a816 */ /* 0x000fe20000000091 */
[----:B-1----:R-:W2:Y:S06]  /*7ee0*/  @!P2 LDC R71, c[0x0][0x880] ;  /* 0x00022000ff47ab82 */ /* 0x002eac0000000800 */
.L_x_133:
[----:B------:R-:W-:Y:S05]  /*7ef0*/  @!P4 BRA `(.L_x_134) ;  /* 0x000000000024c947 */ /* 0x000fea0003800000 */
[----:B------:R-:W-:Y:S01]  /*7f00*/  ISETP.NE.U32.AND P2, PT, R132, RZ, PT ;  /* 0x000000ff8400720c */ /* 0x000fe20003f45070 */
[----:B------:R-:W1:Y:S03]  /*7f10*/  LDCU.64 UR6, c[0x0][0x358] ;  /* 0x00006b00ff0677ac */ /* 0x000e660008000a00 */
[----:B------:R-:W-:Y:S11]  /*7f20*/  ISETP.NE.AND.EX P2, PT, R133, RZ, PT, P2 ;  /* 0x000000ff8500720c */ /* 0x000ff60003f45320 */
[----:B------:R-:W-:Y:S02]  /*7f30*/  @!UPT UIADD3 URZ, UPT, UPT, URZ, URZ, URZ ;  /* 0x000000fffffff290 */ /* 0x000fe4000fffe0ff */
[----:B------:R-:W3:Y:S01]  /*7f40*/  @P2 LDC.64 R4, c[0x0][0x8a8] ;  /* 0x00022a00ff042b82 */ /* 0x000ee20000000a00 */
[----:B------:R-:W-:Y:S04]  /*7f50*/  @P2 IMAD R0, R134, UR49, RZ ;  /* 0x0000003186002c24 */ /* 0x000fe8000f8e02ff */
[----:B---3--:R-:W-:Y:S05]  /*7f60*/  @P2 IMAD.WIDE R4, R0, 0x4, R4 ;  /* 0x0000000400042825 */ /* 0x008fea00078e0204 */
[----:B-1---5:R1:W5:Y:S02]  /*7f70*/  @P2 LDG.E R70, desc[UR6][R4.64] ;  /* 0x0000000604462981 */ /* 0x022364000c1e1900 */
[----:B-1----:R-:W3:Y:S02]  /*7f80*/  @!P2 LDC R70, c[0x0][0x8a0] ;  /* 0x00022800ff46ab82 */ /* 0x002ee40000000800 */
.L_x_134:
[----:B--2--5:R-:W-:Y:S01]  /*7f90*/  @P0 FSETP.NEU.AND P4, PT, R71, RZ, PT ;  /* 0x000000ff4700020b */ /* 0x024fe20003f8d000 */
[----:B------:R-:W-:Y:S01]  /*7fa0*/  IMAD.U32 R0, RZ, RZ, UR4 ;  /* 0x00000004ff007e24 */ /* 0x000fe2000f8e00ff */
[----:B------:R-:W-:Y:S01]  /*7fb0*/  @P0 LOP3.LUT P2, RZ, R145, 0xff, RZ, 0xc0, !PT ;  /* 0x000000ff91ff0812 */ /* 0x000fe2000784c0ff */
[----:B------:R-:W-:Y:S01]  /*7fc0*/  BSSY B1, `(.L_x_135) ;  /* 0x000003e000017945 */ /* 0x000fe20003800000 */
[----:B------:R-:W-:Y:S01]  /*7fd0*/  @P0 SEL R3, RZ, 0xffffffff, P4 ;  /* 0xffffffffff030807 */ /* 0x000fe20002000000 */
[----:B------:R-:W-:Y:S01]  /*7fe0*/  IMAD.IADD R2, R69, 0x1, R2 ;  /* 0x0000000145027824 */ /* 0x000fe200078e0202 */
[----:B------:R-:W-:Y:S02]  /*7ff0*/  LEA R151, R68, UR45, 0x3 ;  /* 0x0000002d44977c11 */ /* 0x000fe4000f8e18ff */
[----:B------:R-:W-:Y:S02]  /*8000*/  CS2R R18, SRZ ;  /* 0x0000000000127805 */ /* 0x000fe4000001ff00 */
[----:B------:R-:W-:Y:S02]  /*8010*/  @P1 SEL R3, R0, R3, !P2 ;  /* 0x0000000300031207 */ /* 0x000fe40005000000 */
[----:B------:R-:W-:Y:S02]  /*8020*/  CS2R R16, SRZ ;  /* 0x0000000000107805 */ /* 0x000fe4000001ff00 */
[----:B------:R-:W-:Y:S02]  /*8030*/  PLOP3.LUT P5, PT, PT, PT, PT, 0x8, 0x80 ;  /* 0x000000000080781c */ /* 0x000fe40003fae170 */
[----:B------:R-:W-:Y:S02]  /*8040*/  CS2R R26, SRZ ;  /* 0x00000000001a7805 */ /* 0x000fe4000001ff00 */
[----:B------:R-:W-:Y:S02]  /*8050*/  @P0 LOP3.LUT R3, R3, 0x1, RZ, 0xc0, !PT ;  /* 0x0000000103030812 */ /* 0x000fe400078ec0ff */
[----:B------:R-:W-:Y:S02]  /*8060*/  CS2R R24, SRZ ;  /* 0x0000000000187805 */ /* 0x000fe4000001ff00 */
[----:B------:R-:W-:Y:S02]  /*8070*/  CS2R R30, SRZ ;  /* 0x00000000001e7805 */ /* 0x000fe4000001ff00 */
[----:B------:R-:W-:Y:S02]  /*8080*/  CS2R R28, SRZ ;  /* 0x00000000001c7805 */ /* 0x000fe4000001ff00 */
[----:B------:R-:W-:Y:S02]  /*8090*/  ISETP.NE.U32.OR P1, PT, R3, 0x1, !P0 ;  /* 0x000000010300780c */ /* 0x000fe40004725470 */
[----:B------:R-:W-:Y:S02]  /*80a0*/  CS2R R34, SRZ ;  /* 0x0000000000227805 */ /* 0x000fe4000001ff00 */
[----:B------:R-:W-:Y:S09]  /*80b0*/  CS2R R32, SRZ ;  /* 0x0000000000207805 */ /* 0x000ff2000001ff00 */
[----:B------:R-:W-:Y:S04]  /*80c0*/  @P1 SHF.L.U32 R0, R140, 0x1f, RZ ;  /* 0x0000001f8c001819 */ /* 0x000fe800000006ff */
[----:B------:R1:W2:Y:S02]  /*80d0*/  @P1 SYNCS.PHASECHK.TRANS64.TRYWAIT P0, [UR45+0x290], R0 ;  /* 0x00029000ff0015a7 */ /* 0x0002a4000800112d */
[----:B-1----:R-:W-:Y:S04]  /*80e0*/  SHF.L.U32 R0, R142, 0x1f, RZ ;  /* 0x0000001f8e007819 */ /* 0x002fe800000006ff */
[----:B------:R1:W4:Y:S01]  /*80f0*/  SYNCS.PHASECHK.TRANS64.TRYWAIT P4, [R151+URZ+0x2c0], R0 ;  /* 0x0002c000970075a7 */ /* 0x00032200080811ff */
[----:B--2---:R-:W-:Y:S01]  /*8100*/  @P1 PLOP3.LUT P5, PT, P0, PT, PT, 0x8, 0x80 ;  /* 0x000000000080181c */ /* 0x004fe200007ae170 */
[----:B------:R-:W-:Y:S01]  /*8110*/  @!UPT UIADD3 URZ, UPT, UPT, URZ, URZ, URZ ;  /* 0x000000fffffff290 */ /* 0x000fe2000fffe0ff */
[----:B-1----:R-:W-:Y:S11]  /*8120*/  @!P1 BRA `(.L_x_136) ;  /* 0x00000000009c9947 */ /* 0x002ff60003800000 */
[----:B------:R-:W-:Y:S01]  /*8130*/  ISETP.NE.U32.AND P0, PT, RZ, UR60, PT ;  /* 0x0000003cff007c0c */ /* 0x000fe2000bf05070 */
[----:B------:R-:W-:Y:S01]  /*8140*/  BSSY B0, `(.L_x_137) ;  /* 0x0000016000007945 */ /* 0x000fe20003800000 */
[----:B------:R-:W-:Y:S02]  /*8150*/  FSETP.NEU.AND P2, PT, R71, RZ, PT ;  /* 0x000000ff4700720b */ /* 0x000fe40003f4d000 */
[----:B------:R-:W-:Y:S02]  /*8160*/  CS2R R34, SRZ ;  /* 0x0000000000227805 */ /* 0x000fe4000001ff00 */
[----:B------:R-:W-:Y:S02]  /*8170*/  ISETP.NE.AND.EX P0, PT, RZ, UR61, PT, P0 ;  /* 0x0000003dff007c0c */ /* 0x000fe4000bf05300 */
[----:B------:R-:W-:Y:S02]  /*8180*/  CS2R R32, SRZ ;  /* 0x0000000000207805 */ /* 0x000fe4000001ff00 */
[----:B------:R-:W-:Y:S02]  /*8190*/  LOP3.LUT P1, RZ, R145, 0xff, RZ, 0xc0, !PT ;  /* 0x000000ff91ff7812 */ /* 0x000fe4000782c0ff */
[----:B------:R-:W-:Y:S02]  /*81a0*/  CS2R R30, SRZ ;  /* 0x00000000001e7805 */ /* 0x000fe4000001ff00 */
[----:B------:R-:W-:Y:S02]  /*81b0*/  SEL R3, RZ, 0xffffffff, P2 ;  /* 0xffffffffff037807 */ /* 0x000fe40001000000 */
[----:B------:R-:W-:Y:S02]  /*81c0*/  CS2R R28, SRZ ;  /* 0x00000000001c7805 */ /* 0x000fe4000001ff00 */
[----:B------:R-:W-:Y:S02]  /*81d0*/  SEL R4, RZ, 0xffffffff, P0 ;  /* 0xffffffffff047807 */ /* 0x000fe40000000000 */
[----:B------:R-:W-:Y:S02]  /*81e0*/  CS2R R26, SRZ ;  /* 0x00000000001a7805 */ /* 0x000fe4000001ff00 */
[----:B------:R-:W-:Y:S02]  /*81f0*/  CS2R R24, SRZ ;  /* 0x0000000000187805 */ /* 0x000fe4000001ff00 */
[----:B------:R-:W-:Y:S02]  /*8200*/  CS2R R18, SRZ ;  /* 0x0000000000127805 */ /* 0x000fe4000001ff00 */
[----:B------:R-:W-:Y:S02]  /*8210*/  @P3 SEL R3, R4, R3, !P1 ;  /* 0x0000000304033207 */ /* 0x000fe40004800000 */
[----:B------:R-:W-:Y:S02]  /*8220*/  CS2R R16, SRZ ;  /* 0x0000000000107805 */ /* 0x000fe4000001ff00 */
[----:B------:R-:W-:Y:S04]  /*8230*/  LOP3.LUT R3, R3, 0x1, RZ, 0xc0, !PT ;  /* 0x0000000103037812 */ /* 0x000fe800078ec0ff */
[----:B------:R-:W-:Y:S01]  /*8240*/  ISETP.NE.U32.AND P0, PT, R3, 0x1, PT ;  /* 0x000000010300780c */ /* 0x000fe20003f05070 */
[----:B------:R-:W-:Y:S01]  /*8250*/  @!UPT UIADD3 URZ, UPT, UPT, URZ, URZ, URZ ;  /* 0x000000fffffff290 */ /* 0x000fe2000fffe0ff */
[----:B------:R-:W-:Y:S11]  /*8260*/  @!P5 BRA `(.L_x_138) ;  /* 0x00000000000cd947 */ /* 0x000ff60003800000 */
[----:B------:R-:W-:Y:S04]  /*8270*/  SHF.L.U32 R4, R140, 0x1f, RZ ;  /* 0x0000001f8c047819 */ /* 0x000fe800000006ff */
[----:B------:R-:W1:Y:S02]  /*8280*/  SYNCS.PHASECHK.TRANS64.TRYWAIT P1, [UR45+0x290], R4 ;  /* 0x00029004ff0075a7 */ /* 0x000e64000802112d */
[----:B-1----:R-:W-:Y:S05]  /*8290*/  @!P1 BRA `(.L_x_139) ;  /* 0x0000002c00389947 */ /* 0x002fea0003800000 */
.L_x_138:
[----:B------:R-:W-:Y:S05]  /*82a0*/  BSYNC B0 ;  /* 0x0000000000007941 */ /* 0x000fea0003800000 */
.L_x_137:
[----:B------:R2:W1:Y:S01]  /*82b0*/  @P0 LDS.128 R32, [R144+UR45+0x400] ;  /* 0x0004002d90200984 */ /* 0x0004620008000c00 */
[----:B------:R-:W5:Y:S01]  /*82c0*/  S2UR UR5, SR_CgaCtaId ;  /* 0x00000000000579c3 */ /* 0x000f620000008800 */
[----:B------:R-:W-:Y:S01]  /*82d0*/  UIADD3 UR4, UPT, UPT, UR45, 0x298, URZ ;  /* 0x000002982d047890 */ /* 0x000fe2000fffe0ff */
[----:B------:R-:W-:Y:S01]  /*82e0*/  LOP3.LUT R140, R140, 0x1, RZ, 0x3c, !PT ;  /* 0x000000018c8c7812 */ /* 0x000fe200078e3cff */
[----:B------:R2:W1:Y:S04]  /*82f0*/  @P0 LDS.128 R28, [R143+0x10] ;  /* 0x000010008f1c0984 */ /* 0x0004680000000c00 */
[----:B------:R2:W1:Y:S04]  /*8300*/  @P0 LDS.128 R24, [R149+0x20] ;  /* 0x0000200095180984 */ /* 0x0004680000000c00 */
[----:B------:R2:W1:Y:S01]  /*8310*/  @P0 LDS.128 R16, [R148+0x30] ;  /* 0x0000300094100984 */ /* 0x0004620000000c00 */
[----:B------:R-:W-:Y:S01]  /*8320*/  @!PT LDS RZ, [RZ] ;  /* 0x00000000fffff984 */ /* 0x000fe20000000800 */
[----:B------:R-:W-:Y:S01]  /*8330*/  @!PT LDS RZ, [RZ] ;  /* 0x00000000fffff984 */ /* 0x000fe20000000800 */
[----:B------:R-:W-:Y:S01]  /*8340*/  @!PT LDS RZ, [RZ] ;  /* 0x00000000fffff984 */ /* 0x000fe20000000800 */
[----:B------:R-:W-:Y:S01]  /*8350*/  @!PT LDS RZ, [RZ] ;  /* 0x00000000fffff984 */ /* 0x000fe20000000800 */
[----:B------:R3:W-:Y:S06]  /*8360*/  MEMBAR.ALL.CTA ;  /* 0x0000000000007992 */ /* 0x0007ec0000008000 */
[----:B---3--:R-:W3:Y:S01]  /*8370*/  FENCE.VIEW.ASYNC.S ;  /* 0x00000000000073c6 */ /* 0x008ee20000000000 */
[----:B-----5:R-:W-:Y:S09]  /*8380*/  UPRMT UR4, UR5, 0x654, UR4 ;  /* 0x0000065405047896 */ /* 0x020ff20008000004 */
[----:B---3--:R-:W-:Y:S03]  /*8390*/  SYNCS.ARRIVE.TRANS64.RED.A1T0 RZ, [UR4], RZ ;  /* 0x000000ffffff79a7 */ /* 0x008fe60008100404 */
.L_x_136:
[----:B------:R-:W-:Y:S05]  /*83a0*/  BSYNC B1 ;  /* 0x0000000000017941 */ /* 0x000fea0003800000 */
.L_x_135:
[----:B-1----:R-:W-:Y:S04]  /*83b0*/  SHF.R.U32.HI R3, RZ, 0x15, R2 ;  /* 0x00000015ff037819 */ /* 0x002fe80000011602 */
[----:B------:R-:W-:Y:S01]  /*83c0*/  LOP3.LUT P0, RZ, R3, 0x3, R146, 0x48, !PT ;  /* 0x0000000303ff7812 */ /* 0x000fe20007804892 */
[----:B------:R-:W-:Y:S01]  /*83d0*/  @!UPT UIADD3 URZ, UPT, UPT, URZ, URZ, URZ ;  /* 0x000000fffffff290 */ /* 0x000fe2000fffe0ff */
[----:B----4-:R-:W-:Y:S11]  /*83e0*/  @P4 BRA `(.L_x_140) ;  /* 0x0000000000084947 */ /* 0x010ff60003800000 */
[----:B------:R-:W1:Y:S02]  /*83f0*/  SYNCS.PHASECHK.TRANS64.TRYWAIT P1, [R151+URZ+0x2c0], R0 ;  /* 0x0002c000970075a7 */ /* 0x000e6400080211ff */
[----:B-1----:R-:W-:Y:S05]  /*8400*/  @!P1 BRA `(.L_x_141) ;  /* 0x0000002800f49947 */ /* 0x002fea0003800000 */
.L_x_140:
[----:B------:R-:W-:Y:S05]  /*8410*/  @!P0 BRA `(.L_x_142) ;  /* 0x0000000000408947 */ /* 0x000fea0003800000 */
[----:B------:R-:W4:Y:S01]  /*8420*/  LDCU.64 UR8, c[0x4][0x70] ;  /* 0x01000e00ff0877ac */ /* 0x000f220008000a00 */
[----:B------:R-:W-:Y:S01]  /*8430*/  MOV R15, 0x0 ;  /* 0x00000000000f7802 */ /* 0x000fe20000000f00 */
[----:B------:R-:W-:Y:S02]  /*8440*/  HFMA2 R12, -RZ, RZ, 0, 5.9604644775390625e-08 ;  /* 0x00000001ff0c7431 */ /* 0x000fe400000001ff */
[----:B------:R-:W-:Y:S02]  /*8450*/  IMAD.MOV.U32 R8, RZ, RZ, 0x192 ;  /* 0x00000192ff087424 */ /* 0x000fe400078e00ff */
[----:B------:R-:W-:Y:S01]  /*8460*/  IMAD.MOV.U32 R13, RZ, RZ, RZ ;  /* 0x000000ffff0d7224 */ /* 0x000fe200078e00ff */
[----:B------:R-:W5:Y:S01]  /*8470*/  LDCU.64 UR6, c[0x4][0x78] ;  /* 0x01000f00ff0677ac */ /* 0x000f620008000a00 */
[----:B------:R-:W1:Y:S01]  /*8480*/  LDC.64 R14, c[0x4][R15] ;  /* 0x010000000f0e7b82 */ /* 0x000e620000000a00 */
[----:B------:R-:W2:Y:S01]  /*8490*/  LDCU.64 UR4, c[0x4][0x10] ;  /* 0x01000200ff0477ac */ /* 0x000ea20008000a00 */
[----:B----4-:R-:W-:Y:S01]  /*84a0*/  MOV R5, UR9 ;  /* 0x0000000900057c02 */ /* 0x010fe20008000f00 */
[----:B------:R-:W-:Y:S01]  /*84b0*/  IMAD.U32 R4, RZ, RZ, UR8 ;  /* 0x00000008ff047e24 */ /* 0x000fe2000f8e00ff */
[----:B-----5:R-:W-:Y:S01]  /*84c0*/  MOV R7, UR7 ;  /* 0x0000000700077c02 */ /* 0x020fe20008000f00 */
[----:B------:R-:W-:Y:S01]  /*84d0*/  IMAD.U32 R6, RZ, RZ, UR6 ;  /* 0x00000006ff067e24 */ /* 0x000fe2000f8e00ff */
[----:B--2---:R-:W-:Y:S01]  /*84e0*/  MOV R11, UR5 ;  /* 0x00000005000b7c02 */ /* 0x004fe20008000f00 */
[----:B------:R-:W-:Y:S02]  /*84f0*/  IMAD.U32 R10, RZ, RZ, UR4 ;  /* 0x00000004ff0a7e24 */ /* 0x000fe4000f8e00ff */
[----:B------:R-:W-:Y:S07]  /*8500*/  LEPC R20, `(.L_x_142) ;  /* 0x000000001014794e */ /* 0x000fee0000000000 */
[----:B-1-3--:R-:W-:Y:S05]  /*8510*/  CALL.ABS.NOINC R14 ;  /* 0x000000000e007343 */ /* 0x00afea0003c00000 */
.L_x_142:
[----:B------:R-:W-:Y:S01]  /*8520*/  LOP3.LUT P0, RZ, R131, 0x60, RZ, 0xc0, !PT ;  /* 0x0000006083ff7812 */ /* 0x000fe2000780c0ff */
[----:B------:R-:W-:Y:S05]  /*8530*/  WARPSYNC.ALL ;  /* 0x0000000000007948 */ /* 0x000fea0003800000 */
[----:B------:R-:W-:Y:S01]  /*8540*/  R2UR UR4, R2 ;  /* 0x00000000020472ca */ /* 0x000fe200000e0000 */
[----:B------:R-:W-:Y:S01]  /*8550*/  BSSY.RECONVERGENT B0, `(.L_x_143) ;  /* 0x000013d000007945 */ /* 0x000fe20003800200 */
[----:B------:R-:W-:Y:S02]  /*8560*/  F2FP.F16.E4M3.UNPACK_B R2, R32 ;  /* 0x00000020ff02723e */ /* 0x000fe400020006ff */
[-C--:B------:R-:W-:Y:S02]  /*8570*/  F2FP.F16.E4M3.UNPACK_B R21, R33.reuse ;  /* 0x00000021ff15723e */ /* 0x080fe400020006ff */
[----:B------:R-:W-:Y:S01]  /*8580*/  F2FP.F16.E4M3.UNPACK_B R12, R28 ;  /* 0x0000001cff0c723e */ /* 0x000fe200020006ff */
[----:B-1----:R-:W-:Y:S01]  /*8590*/  HADD2.F32 R0, -RZ, R2.H0_H0 ;  /* 0x20000002ff007230 */ /* 0x002fe20000004100 */
[----:B------:R-:W-:Y:S01]  /*85a0*/  F2FP.F16.E4M3.UNPACK_B R32, R32.H1 ;  /* 0x00000020ff20723e */ /* 0x000fe200030006ff */
[--C-:B------:R-:W-:Y:S01]  /*85b0*/  HADD2.F32 R73, -RZ, R21.reuse.H0_H0 ;  /* 0x20000015ff497230 */ /* 0x100fe20000004100 */
[----:B------:R-:W-:Y:S01]  /*85c0*/  F2FP.F16.E4M3.UNPACK_B R33, R33.H1 ;  /* 0x00000021ff21723e */ /* 0x000fe200030006ff */
[----:B------:R-:W-:Y:S01]  /*85d0*/  HADD2.F32 R74, -RZ, R21.H1_H1 ;  /* 0x30000015ff4a7230 */ /* 0x000fe20000004100 */
[-C--:B------:R-:W-:Y:S01]  /*85e0*/  F2FP.F16.E4M3.UNPACK_B R20, R34.reuse ;  /* 0x00000022ff14723e */ /* 0x080fe200020006ff */
[--C-:B------:R-:W-:Y:S01]  /*85f0*/  HADD2.F32 R3, -RZ, R32.reuse.H0_H0 ;  /* 0x20000020ff037230 */ /* 0x100fe20000004100 */
[----:B------:R-:W-:Y:S01]  /*8600*/  F2FP.F16.E4M3.UNPACK_B R15, R34.H1 ;  /* 0x00000022ff0f723e */ /* 0x000fe200030006ff */
[----:B------:R-:W-:Y:S01]  /*8610*/  HADD2.F32 R72, -RZ, R32.H1_H1 ;  /* 0x30000020ff487230 */ /* 0x000fe20000004100 */
[-C--:B------:R-:W-:Y:S01]  /*8620*/  F2FP.F16.E4M3.UNPACK_B R14, R35.reuse ;  /* 0x00000023ff0e723e */ /* 0x080fe200020006ff */
[--C-:B------:R-:W-:Y:S01]  /*8630*/  HADD2.F32 R75, -RZ, R33.reuse.H0_H0 ;  /* 0x20000021ff4b7230 */ /* 0x100fe20000004100 */
[----:B------:R-:W-:Y:S01]  /*8640*/  F2FP.F16.E4M3.UNPACK_B R13, R35.H1 ;  /* 0x00000023ff0d723e */ /* 0x000fe200030006ff */
[----:B------:R-:W-:Y:S01]  /*8650*/  HADD2.F32 R76, -RZ, R33.H1_H1 ;  /* 0x30000021ff4c7230 */ /* 0x000fe20000004100 */
[----:B------:R-:W-:Y:S01]  /*8660*/  F2FP.F16.E4M3.UNPACK_B R28, R28.H1 ;  /* 0x0000001cff1c723e */ /* 0x000fe200030006ff */
[--C-:B------:R-:W-:Y:S01]  /*8670*/  HADD2.F32 R77, -RZ, R20.reuse.H0_H0 ;  /* 0x20000014ff4d7230 */ /* 0x100fe20000004100 */
[-C--:B------:R-:W-:Y:S01]  /*8680*/  F2FP.F16.E4M3.UNPACK_B R11, R29.reuse ;  /* 0x0000001dff0b723e */ /* 0x080fe200020006ff */
        /* <DEDUP_REMOVED lines=43> */
[----:B------:R-:W-:Y:S01]  /*8940*/  IADD3 R151, PT, PT, R151, 0x2d0, RZ ;  /* 0x000002d097977810 */ /* 0x000fe20007ffe0ff */
[----:B------:R-:W-:Y:S01]  /*8950*/  HADD2.F32 R100, -RZ, R6.H1_H1 ;  /* 0x30000006ff647230 */ /* 0x000fe20000004100 */
[----:B------:R-:W-:Y:S01]  /*8960*/  IADD3 R68, PT, PT, R68, 0x1, RZ ;  /* 0x0000000144447810 */ /* 0x000fe20007ffe0ff */
[--C-:B------:R-:W-:Y:S01]  /*8970*/  HADD2.F32 R101, -RZ, R5.reuse.H0_H0 ;  /* 0x20000005ff657230 */ /* 0x100fe20000004100 */
[----:B------:R-:W-:Y:S01]  /*8980*/  LOP3.LUT R151, R151, 0xfefffff8, RZ, 0xc0, !PT ;  /* 0xfefffff897977812 */ /* 0x000fe200078ec0ff */
[----:B------:R-:W-:Y:S02]  /*8990*/  HADD2.F32 R102, -RZ, R5.H1_H1 ;  /* 0x30000005ff667230 */ /* 0x000fe40000004100 */
[--C-:B------:R-:W-:Y:S02]  /*89a0*/  HADD2.F32 R103, -RZ, R4.reuse.H0_H0 ;  /* 0x20000004ff677230 */ /* 0x100fe40000004100 */
[----:B------:R-:W-:Y:S02]  /*89b0*/  HADD2.F32 R104, -RZ, R4.H1_H1 ;  /* 0x30000004ff687230 */ /* 0x000fe40000004100 */
[----:B------:R-:W1:Y:S01]  /*89c0*/  LDTM.x64 R4, tmem[UR4] ;  /* 0x00000004000479ee */ /* 0x000e620008340000 */
[----:B------:R-:W-:Y:S01]  /*89d0*/  NOP ;  /* 0x0000000000007918 */ /* 0x000fe20000000000 */
[----:B-1----:R1:W-:Y:S01]  /*89e0*/  SYNCS.ARRIVE.TRANS64.RED.A1T0 RZ, [R151+URZ], RZ ;  /* 0x000000ff97ff79a7 */ /* 0x0023e200081004ff */
[----:B------:R-:W-:Y:S02]  /*89f0*/  HADD2.F32 R2, -RZ, R2.H1_H1 ;  /* 0x30000002ff027230 */ /* 0x000fe40000004100 */
[--C-:B------:R-:W-:Y:S02]  /*8a00*/  HADD2.F32 R105, -RZ, R106.reuse.H0_H0 ;  /* 0x2000006aff697230 */ /* 0x100fe40000004100 */
        /* <DEDUP_REMOVED lines=9> */
[C---:B---3--:R-:W-:Y:S01]  /*8aa0*/  FMUL R4, R70.reuse, R4 ;  /* 0x0000000446047220 */ /* 0x048fe20000400000 */
[C---:B------:R-:W-:Y:S01]  /*8ab0*/  FMUL R5, R70.reuse, R5 ;  /* 0x0000000546057220 */ /* 0x040fe20000400000 */
[C---:B------:R-:W-:Y:S01]  /*8ac0*/  FMUL R8, R70.reuse, R8 ;  /* 0x0000000846087220 */ /* 0x040fe20000400000 */
[C---:B------:R-:W-:Y:S01]  /*8ad0*/  FMUL R9, R70.reuse, R9 ;  /* 0x0000000946097220 */ /* 0x040fe20000400000 */
[C---:B------:R-:W-:Y:S01]  /*8ae0*/  FFMA R4, R71.reuse, R0, R4 ;  /* 0x0000000047047223 */ /* 0x040fe20000000004 */
[C---:B------:R-:W-:Y:S01]  /*8af0*/  FFMA R5, R71.reuse, R2, R5 ;  /* 0x0000000247057223 */ /* 0x040fe20000000005 */
[C---:B------:R-:W-:Y:S01]  /*8b00*/  FMUL R12, R70.reuse, R12 ;  /* 0x0000000c460c7220 */ /* 0x040fe20000400000 */
[C---:B------:R-:W-:Y:S01]  /*8b10*/  FMUL R13, R70.reuse, R13 ;  /* 0x0000000d460d7220 */ /* 0x040fe20000400000 */
[C---:B------:R-:W-:Y:S01]  /*8b20*/  FMUL R0, R70.reuse, R16 ;  /* 0x0000001046007220 */ /* 0x040fe20000400000 */
[C---:B------:R-:W-:Y:S01]  /*8b30*/  FMUL R2, R70.reuse, R17 ;  /* 0x0000001146027220 */ /* 0x040fe20000400000 */
[C---:B------:R-:W-:Y:S01]  /*8b40*/  FMUL R17, R70.reuse, R24 ;  /* 0x0000001846117220 */ /* 0x040fe20000400000 */
[--C-:B------:R-:W-:Y:S02]  /*8b50*/  HADD2.F32 R125, -RZ, R126.reuse.H0_H0 ;  /* 0x2000007eff7d7230 */ /* 0x100fe40000004100 */
[C---:B------:R-:W-:Y:S01]  /*8b60*/  FMUL R6, R70.reuse, R6 ;  /* 0x0000000646067220 */ /* 0x040fe20000400000 */
[----:B------:R-:W-:Y:S02]  /*8b70*/  HADD2.F32 R126, -RZ, R126.H1_H1 ;  /* 0x3000007eff7e7230 */ /* 0x000fe40000004100 */
[C---:B------:R-:W-:Y:S01]  /*8b80*/  FMUL R7, R70.reuse, R7 ;  /* 0x0000000746077220 */ /* 0x040fe20000400000 */
[C---:B------:R-:W-:Y:S01]  /*8b90*/  FMUL R10, R70.reuse, R10 ;  /* 0x0000000a460a7220 */ /* 0x040fe20000400000 */
[C---:B------:R-:W-:Y:S01]  /*8ba0*/  FFMA R6, R71.reuse, R3, R6 ;  /* 0x0000000347067223 */ /* 0x040fe20000000006 */
[C---:B------:R-:W-:Y:S01]  /*8bb0*/  FMUL R11, R70.reuse, R11 ;  /* 0x0000000b460b7220 */ /* 0x040fe20000400000 */
[C---:B------:R-:W-:Y:S01]  /*8bc0*/  FFMA R7, R71.reuse, R72, R7 ;  /* 0x0000004847077223 */ /* 0x040fe20000000007 */
[C---:B------:R-:W-:Y:S01]  /*8bd0*/  FFMA R8, R71.reuse, R73, R8 ;  /* 0x0000004947087223 */ /* 0x040fe20000000008 */
[C---:B------:R-:W-:Y:S01]  /*8be0*/  FFMA R9, R71.reuse, R74, R9 ;  /* 0x0000004a47097223 */ /* 0x040fe20000000009 */
[C---:B------:R-:W-:Y:S01]  /*8bf0*/  FFMA R10, R71.reuse, R75, R10 ;  /* 0x0000004b470a7223 */ /* 0x040fe2000000000a */
[C---:B------:R-:W-:Y:S01]  /*8c00*/  FFMA R11, R71.reuse, R76, R11 ;  /* 0x0000004c470b7223 */ /* 0x040fe2000000000b */
[C---:B------:R-:W-:Y:S01]  /*8c10*/  FFMA R12, R71.reuse, R77, R12 ;  /* 0x0000004d470c7223 */ /* 0x040fe2000000000c */
[----:B------:R-:W-:Y:S01]  /*8c20*/  FFMA R13, R71, R78, R13 ;  /* 0x0000004e470d7223 */ /* 0x000fe2000000000d */
[----:B------:R-:W-:Y:S01]  /*8c30*/  F2FP.SATFINITE.E4M3.F32.PACK_AB_MERGE_C R76, R7, R6, RZ ;  /* 0x00000006074c723e */ /* 0x000fe200048070ff */
[--C-:B------:R-:W-:Y:S02]  /*8c40*/  HADD2.F32 R74, -RZ, R129.reuse.H0_H0 ;  /* 0x20000081ff4a7230 */ /* 0x100fe40000004100 */
[C---:B------:R-:W-:Y:S01]  /*8c50*/  FMUL R7, R70.reuse, R20 ;  /* 0x0000001446077220 */ /* 0x040fe20000400000 */
[----:B------:R-:W-:Y:S01]  /*8c60*/  HADD2.F32 R75, -RZ, R129.H1_H1 ;  /* 0x30000081ff4b7230 */ /* 0x000fe20000004100 */
[----:B------:R-:W-:Y:S01]  /*8c70*/  F2FP.SATFINITE.E4M3.F32.PACK_AB_MERGE_C R129, R11, R10, RZ ;  /* 0x0000000a0b81723e */ /* 0x000fe200048070ff */
        /* <DEDUP_REMOVED lines=12> */
[----:B------:R-:W-:Y:S01]  /*8d40*/  FFMA R3, R71, R83, R3 ;  /* 0x0000005347037223 */ /* 0x000fe20000000003 */
[C---:B------:R-:W-:Y:S01]  /*8d50*/  FMUL R25, R70.reuse, R32 ;  /* 0x0000002046197220 */ /* 0x040fe20000400000 */
[----:B------:R-:W-:Y:S01]  /*8d60*/  F2FP.SATFINITE.E4M3.F32.PACK_AB_MERGE_C R14, R15, R14, RZ ;  /* 0x0000000e0f0e723e */ /* 0x000fe200048070ff */
[C---:B------:R-:W-:Y:S01]  /*8d70*/  FMUL R6, R70.reuse, R19 ;  /* 0x0000001346067220 */ /* 0x040fe20000400000 */
[C---:B------:R-:W-:Y:S01]  /*8d80*/  FMUL R11, R70.reuse, R22 ;  /* 0x00000016460b7220 */ /* 0x040fe20000400000 */
[C---:B------:R-:W-:Y:S01]  /*8d90*/  FMUL R22, R70.reuse, R29 ;  /* 0x0000001d46167220 */ /* 0x040fe20000400000 */
[C---:B------:R-:W-:Y:S01]  /*8da0*/  FMUL R29, R70.reuse, R36 ;  /* 0x00000024461d7220 */ /* 0x040fe20000400000 */
[C---:B------:R-:W-:Y:S01]  /*8db0*/  FFMA R6, R71.reuse, R84, R6 ;  /* 0x0000005447067223 */ /* 0x040fe20000000006 */
[C---:B------:R-:W-:Y:S01]  /*8dc0*/  FFMA R7, R71.reuse, R85, R7 ;  /* 0x0000005547077223 */ /* 0x040fe20000000007 */
[C---:B------:R-:W-:Y:S01]  /*8dd0*/  FFMA R10, R71.reuse, R86, R10 ;  /* 0x00000056470a7223 */ /* 0x040fe2000000000a */
[C---:B------:R-:W-:Y:S01]  /*8de0*/  FFMA R11, R71.reuse, R87, R11 ;  /* 0x00000057470b7223 */ /* 0x040fe2000000000b */
[----:B------:R-:W-:Y:S01]  /*8df0*/  FMUL R16, R70, R23 ;  /* 0x0000001746107220 */ /* 0x000fe20000400000 */
[----:B------:R-:W-:Y:S01]  /*8e00*/  F2FP.SATFINITE.E4M3.F32.PACK_AB_MERGE_C R3, R6, R3, RZ ;  /* 0x000000030603723e */ /* 0x000fe200048070ff */
        /* <DEDUP_REMOVED lines=10> */
[----:B------:R-:W-:Y:S01]  /*8eb0*/  FMUL R30, R70, R37 ;  /* 0x00000025461e7220 */ /* 0x000fe20000400000 */
[----:B------:R-:W-:Y:S01]  /*8ec0*/  F2FP.SATFINITE.E4M3.F32.PACK_AB_MERGE_C R16, R10, R7, R16 ;  /* 0x000000070a10723e */ /* 0x000fe20004807010 */
        /* <DEDUP_REMOVED lines=23> */
[----:B------:R-:W-:Y:S01]  /*9040*/  FFMA R31, R71, R103, R31 ;  /* 0x00000067471f7223 */ /* 0x000fe2000000001f */
[----:B------:R-:W-:Y:S01]  /*9050*/  FMUL R45, R70, R52 ;  /* 0x00000034462d7220 */ /* 0x000fe20000400000 */
[----:B------:R-:W-:Y:S01]  /*9060*/  F2FP.SATFINITE.E4M3.F32.PACK_AB_MERGE_C R19, R28, R27, RZ ;  /* 0x0000001b1c13723e */ /* 0x000fe200048070ff */
[C---:B------:R-:W-:Y:S01]  /*9070*/  FMUL R52, R70.reuse, R59 ;  /* 0x0000003b46347220 */ /* 0x040fe20000400000 */
[C---:B------:R-:W-:Y:S01]  /*9080*/  FMUL R59, R70.reuse, R66 ;  /* 0x00000042463b7220 */ /* 0x040fe20000400000 */
[----:B------:R-:W-:Y:S01]  /*9090*/  F2FP.SATFINITE.E4M3.F32.PACK_AB_MERGE_C R66, R13, R12, R14 ;  /* 0x0000000c0d42723e */ /* 0x000fe2000480700e */
[----:B------:R-:W-:Y:S01]  /*90a0*/  FMUL R32, R70, R39 ;  /* 0x0000002746207220 */ /* 0x000fe20000400000 */
[--C-:B------:R-:W-:Y:S01]  /*90b0*/  HADD2.F32 R107, -RZ, R108.reuse.H0_H0 ;  /* 0x2000006cff6b7230 */ /* 0x100fe20000004100 */
[----:B------:R-:W-:Y:S01]  /*90c0*/  F2FP.SATFINITE.E4M3.F32.PACK_AB_MERGE_C R19, R26, R25, R19 ;  /* 0x000000191a13723e */ /* 0x000fe20004807013 */
[----:B------:R-:W-:Y:S02]  /*90d0*/  HADD2.F32 R108, -RZ, R108.H1_H1 ;  /* 0x3000006cff6c7230 */ /* 0x000fe40000004100 */
[C---:B------:R-:W-:Y:S01]  /*90e0*/  FFMA R32, R71.reuse, R104, R32 ;  /* 0x0000006847207223 */ /* 0x040fe20000000020 */
[C---:B------:R-:W-:Y:S01]  /*90f0*/  FFMA R33, R71.reuse, R105, R33 ;  /* 0x0000006947217223 */ /* 0x040fe20000000021 */
[C---:B------:R-:W-:Y:S01]  /*9100*/  FFMA R34, R71.reuse, R106, R34 ;  /* 0x0000006a47227223 */ /* 0x040fe20000000022 */
[C---:B------:R-:W-:Y:S01]  /*9110*/  FMUL R35, R70.reuse, R42 ;  /* 0x0000002a46237220 */ /* 0x040fe20000400000 */
[----:B------:R-:W-:Y:S01]  /*9120*/  FMUL R42, R70, R49 ;  /* 0x00000031462a7220 */ /* 0x000fe20000400000 */
[----:B------:R-:W-:Y:S01]  /*9130*/  F2FP.SATFINITE.E4M3.F32.PACK_AB_MERGE_C R32, R32, R31, RZ ;  /* 0x0000001f2020723e */ /* 0x000fe200048070ff */
[C---:B------:R-:W-:Y:S01]  /*9140*/  FMUL R49, R70.reuse, R56 ;  /* 0x0000003846317220 */ /* 0x040fe20000400000 */
[C---:B------:R-:W-:Y:S01]  /*9150*/  FMUL R36, R70.reuse, R43 ;  /* 0x0000002b46247220 */ /* 0x040fe20000400000 */
[--C-:B------:R-:W-:Y:S02]  /*9160*/  HADD2.F32 R111, -RZ, R112.reuse.H0_H0 ;  /* 0x20000070ff6f7230 */ /* 0x100fe40000004100 */
[C---:B------:R-:W-:Y:S01]  /*9170*/  FFMA R35, R71.reuse, R107, R35 ;  /* 0x0000006b47237223 */ /* 0x040fe20000000023 */
[----:B------:R-:W-:Y:S02]  /*9180*/  HADD2.F32 R112, -RZ, R112.H1_H1 ;  /* 0x30000070ff707230 */ /* 0x000fe40000004100 */
[C---:B------:R-:W-:Y:S01]  /*9190*/  FMUL R39, R70.reuse, R46 ;  /* 0x0000002e46277220 */ /* 0x040fe20000400000 */
[C---:B------:R-:W-:Y:S01]  /*91a0*/  FFMA R36, R71.reuse, R108, R36 ;  /* 0x0000006c47247223 */ /* 0x040fe20000000024 */
[C---:B------:R-:W-:Y:S01]  /*91b0*/  FMUL R40, R70.reuse, R47 ;  /* 0x0000002f46287220 */ /* 0x040fe20000400000 */
[C---:B------:R-:W-:Y:S01]  /*91c0*/  FFMA R37, R71.reuse, R109, R37 ;  /* 0x0000006d47257223 */ /* 0x040fe20000000025 */
[C---:B------:R-:W-:Y:S01]  /*91d0*/  FFMA R38, R71.reuse, R110, R38 ;  /* 0x0000006e47267223 */ /* 0x040fe20000000026 */
        /* <DEDUP_REMOVED lines=8> */
[C---:B------:R-:W-:Y:S01]  /*9260*/  FMUL R46, R70.reuse, R53 ;  /* 0x00000035462e7220 */ /* 0x040fe20000400000 */
[--C-:B------:R-:W-:Y:S02]  /*9270*/  HADD2.F32 R119, -RZ, R120.reuse.H0_H0 ;  /* 0x20000078ff777230 */ /* 0x100fe40000004100 */
[C---:B------:R-:W-:Y:S01]  /*9280*/  FMUL R50, R70.reuse, R57 ;  /* 0x0000003946327220 */ /* 0x040fe20000400000 */
[C---:B------:R-:W-:Y:S01]  /*9290*/  FMUL R51, R70.reuse, R58 ;  /* 0x0000003a46337220 */ /* 0x040fe20000400000 */
[C---:B------:R-:W-:Y:S01]  /*92a0*/  FMUL R53, R70.reuse, R60 ;  /* 0x0000003c46357220 */ /* 0x040fe20000400000 */
[C---:B------:R-:W-:Y:S01]  /*92b0*/  FFMA R43, R71.reuse, R115, R43 ;  /* 0x00000073472b7223 */ /* 0x040fe2000000002b */
[----:B------:R-:W-:Y:S02]  /*92c0*/  HADD2.F32 R120, -RZ, R120.H1_H1 ;  /* 0x30000078ff787230 */ /* 0x000fe40000004100 */
[C---:B------:R-:W-:Y:S01]  /*92d0*/  FMUL R47, R70.reuse, R54 ;  /* 0x00000036462f7220 */ /* 0x040fe20000400000 */
[C---:B------:R-:W-:Y:S01]  /*92e0*/  FMUL R57, R70.reuse, R64 ;  /* 0x0000004046397220 */ /* 0x040fe20000400000 */
[C---:B------:R-:W-:Y:S01]  /*92f0*/  FMUL R58, R70.reuse, R65 ;  /* 0x00000041463a7220 */ /* 0x040fe20000400000 */
[C---:B------:R-:W-:Y:S01]  /*9300*/  FMUL R60, R70.reuse, R67 ;  /* 0x00000043463c7220 */ /* 0x040fe20000400000 */
[----:B------:R-:W-:Y:S01]  /*9310*/  FFMA R44, R71, R116, R44 ;  /* 0x00000074472c7223 */ /* 0x000fe2000000002c */
[----:B------:R-:W-:Y:S01]  /*9320*/  FMUL R48, R70, R55 ;  /* 0x0000003746307220 */ /* 0x000fe20000400000 */
[----:B------:R-:W-:Y:S01]  /*9330*/  F2FP.SATFINITE.E4M3.F32.PACK_AB_MERGE_C R64, R5, R4, R76 ;  /* 0x000000040540723e */ /* 0x000fe2000480704c */
[----:B------:R-:W-:Y:S01]  /*9340*/  FFMA R45, R71, R117, R45 ;  /* 0x00000075472d7223 */ /* 0x000fe2000000002d */
[----:B------:R-:W-:Y:S01]  /*9350*/  F2FP.SATFINITE.E4M3.F32.PACK_AB_MERGE_C R65, R9, R8, R129 ;  /* 0x000000080941723e */ /* 0x000fe20004807081 */
[C---:B------:R-:W-:Y:S01]  /*9360*/  FFMA R46, R71.reuse, R118, R46 ;  /* 0x00000076472e7223 */ /* 0x040fe2000000002e */
[----:B------:R-:W-:Y:S01]  /*9370*/  F2FP.SATFINITE.E4M3.F32.PACK_AB_MERGE_C R67, R2, R0, R3 ;  /* 0x000000000243723e */ /* 0x000fe20004807003 */
[--C-:B------:R-:W-:Y:S02]  /*9380*/  HADD2.F32 R123, -RZ, R124.reuse.H0_H0 ;  /* 0x2000007cff7b7230 */ /* 0x100fe40000004100 */
[C---:B------:R-:W-:Y:S01]  /*9390*/  FFMA R47, R71.reuse, R119, R47 ;  /* 0x00000077472f7223 */ /* 0x040fe2000000002f */
[----:B------:R-:W-:Y:S02]  /*93a0*/  HADD2.F32 R124, -RZ, R124.H1_H1 ;  /* 0x3000007cff7c7230 */ /* 0x000fe40000004100 */
[C---:B------:R-:W-:Y:S01]  /*93b0*/  FFMA R48, R71.reuse, R120, R48 ;  /* 0x0000007847307223 */ /* 0x040fe20000000030 */
[----:B------:R1:W-:Y:S01]  /*93c0*/  STS.128 [R144+UR45+0x2400], R64 ;  /* 0x0024004090007988 */ /* 0x0003e20008000c2d */
[C---:B------:R-:W-:Y:S01]  /*93d0*/  FFMA R49, R71.reuse, R121, R49 ;  /* 0x0000007947317223 */ /* 0x040fe20000000031 */
[C---:B------:R-:W-:Y:S01]  /*93e0*/  FFMA R50, R71.reuse, R122, R50 ;  /* 0x0000007a47327223 */ /* 0x040fe20000000032 */
[C---:B------:R-:W-:Y:S01]  /*93f0*/  FMUL R54, R70.reuse, R61 ;  /* 0x0000003d46367220 */ /* 0x040fe20000400000 */
[--C-:B------:R-:W-:Y:S02]  /*9400*/  HADD2.F32 R127, -RZ, R128.reuse.H0_H0 ;  /* 0x20000080ff7f7230 */ /* 0x100fe40000004100 */
[C---:B------:R-:W-:Y:S01]  /*9410*/  FFMA R51, R71.reuse, R123, R51 ;  /* 0x0000007b47337223 */ /* 0x040fe20000000033 */
[----:B------:R-:W-:Y:S02]  /*9420*/  HADD2.F32 R128, -RZ, R128.H1_H1 ;  /* 0x30000080ff807230 */ /* 0x000fe40000004100 */
[----:B------:R-:W-:Y:S01]  /*9430*/  FMUL R55, R70, R62 ;  /* 0x0000003e46377220 */ /* 0x000fe20000400000 */
[----:B------:R1:W-:Y:S01]  /*9440*/  STS.128 [R143+0x2010], R16 ;  /* 0x002010108f007388 */ /* 0x0003e20000000c00 */
[----:B------:R-:W-:Y:S01]  /*9450*/  F2FP.SATFINITE.E4M3.F32.PACK_AB_MERGE_C R35, R36, R35, RZ ;  /* 0x000000232423723e */ /* 0x000fe200048070ff */
[C---:B------:R-:W-:Y:S01]  /*9460*/  FFMA R52, R71.reuse, R124, R52 ;  /* 0x0000007c47347223 */ /* 0x040fe20000000034 */
[----:B------:R-:W-:Y:S01]  /*9470*/  FMUL R56, R70, R63 ;  /* 0x0000003f46387220 */ /* 0x000fe20000400000 */
[C---:B------:R-:W-:Y:S01]  /*9480*/  FFMA R53, R71.reuse, R125, R53 ;  /* 0x0000007d47357223 */ /* 0x040fe20000000035 */
[C---:B------:R-:W-:Y:S01]  /*9490*/  FFMA R54, R71.reuse, R126, R54 ;  /* 0x0000007e47367223 */ /* 0x040fe20000000036 */
[C---:B------:R-:W-:Y:S01]  /*94a0*/  FFMA R55, R71.reuse, R127, R55 ;  /* 0x0000007f47377223 */ /* 0x040fe20000000037 */
[C---:B------:R-:W-:Y:S01]  /*94b0*/  FFMA R56, R71.reuse, R128, R56 ;  /* 0x0000008047387223 */ /* 0x040fe20000000038 */
[----:B------:R-:W-:Y:S01]  /*94c0*/  F2FP.SATFINITE.E4M3.F32.PACK_AB_MERGE_C R39, R40, R39, RZ ;  /* 0x000000272827723e */ /* 0x000fe200048070ff */
[C---:B------:R-:W-:Y:S01]  /*94d0*/  FFMA R57, R71.reuse, R72, R57 ;  /* 0x0000004847397223 */ /* 0x040fe20000000039 */
[----:B------:R-:W-:Y:S01]  /*94e0*/  F2FP.SATFINITE.E4M3.F32.PACK_AB_MERGE_C R43, R44, R43, RZ ;  /* 0x0000002b2c2b723e */ /* 0x000fe200048070ff */
[C---:B------:R-:W-:Y:S01]  /*94f0*/  FFMA R58, R71.reuse, R73, R58 ;  /* 0x00000049473a7223 */ /* 0x040fe2000000003a */
[C---:B------:R-:W-:Y:S01]  /*9500*/  FFMA R59, R71.reuse, R74, R59 ;  /* 0x0000004a473b7223 */ /* 0x040fe2000000003b */
[----:B------:R-:W-:Y:S01]  /*9510*/  F2FP.SATFINITE.E4M3.F32.PACK_AB_MERGE_C R33, R34, R33, R35 ;  /* 0x000000212221723e */ /* 0x000fe20004807023 */
[----:B------:R-:W-:Y:S01]  /*9520*/  FFMA R60, R71, R75, R60 ;  /* 0x0000004b473c7223 */ /* 0x000fe2000000003c */
[----:B------:R-:W-:Y:S02]  /*9530*/  F2FP.SATFINITE.E4M3.F32.PACK_AB_MERGE_C R32, R30, R29, R32 ;  /* 0x0000001d1e20723e */ /* 0x000fe40004807020 */
[----:B------:R-:W-:Y:S02]  /*9540*/  F2FP.SATFINITE.E4M3.F32.PACK_AB_MERGE_C R34, R38, R37, R39 ;  /* 0x000000252622723e */ /* 0x000fe40004807027 */
[----:B------:R-:W-:Y:S02]  /*9550*/  F2FP.SATFINITE.E4M3.F32.PACK_AB_MERGE_C R35, R42, R41, R43 ;  /* 0x000000292a23723e */ /* 0x000fe4000480702b */
[----:B------:R-:W-:Y:S02]  /*9560*/  F2FP.SATFINITE.E4M3.F32.PACK_AB_MERGE_C R51, R52, R51, RZ ;  /* 0x000000333433723e */ /* 0x000fe400048070ff */
[----:B------:R-:W-:Y:S01]  /*9570*/  F2FP.SATFINITE.E4M3.F32.PACK_AB_MERGE_C R48, R48, R47, RZ ;  /* 0x0000002f3030723e */ /* 0x000fe200048070ff */
[----:B------:R1:W-:Y:S01]  /*9580*/  STS.128 [R149+0x2020], R32 ;  /* 0x0020202095007388 */ /* 0x0003e20000000c00 */
[----:B------:R-:W-:Y:S02]  /*9590*/  F2FP.SATFINITE.E4M3.F32.PACK_AB_MERGE_C R55, R56, R55, RZ ;  /* 0x000000373837723e */ /* 0x000fe400048070ff */
[----:B------:R-:W-:Y:S02]  /*95a0*/  F2FP.SATFINITE.E4M3.F32.PACK_AB_MERGE_C R59, R60, R59, RZ ;  /* 0x0000003b3c3b723e */ /* 0x000fe400048070ff */
[----:B------:R-:W-:Y:S02]  /*95b0*/  F2FP.SATFINITE.E4M3.F32.PACK_AB_MERGE_C R49, R50, R49, R51 ;  /* 0x000000313231723e */ /* 0x000fe40004807033 */
[----:B------:R-:W-:Y:S02]  /*95c0*/  F2FP.SATFINITE.E4M3.F32.PACK_AB_MERGE_C R48, R46, R45, R48 ;  /* 0x0000002d2e30723e */ /* 0x000fe40004807030 */
[----:B------:R-:W-:Y:S02]  /*95d0*/  F2FP.SATFINITE.E4M3.F32.PACK_AB_MERGE_C R50, R54, R53, R55 ;  /* 0x000000353632723e */ /* 0x000fe40004807037 */
[----:B------:R-:W-:Y:S05]  /*95e0*/  F2FP.SATFINITE.E4M3.F32.PACK_AB_MERGE_C R51, R58, R57, R59 ;  /* 0x000000393a33723e */ /* 0x000fea000480703b */
[----:B------:R1:W-:Y:S01]  /*95f0*/  STS.128 [R148+0x2030], R48 ;  /* 0x0020303094007388 */ /* 0x0003e20000000c00 */
[----:B------:R-:W-:Y:S01]  /*9600*/  @!PT LDS RZ, [RZ] ;  /* 0x00000000fffff984 */ /* 0x000fe20000000800 */
[----:B------:R-:W-:Y:S01]  /*9610*/  @!PT LDS RZ, [RZ] ;  /* 0x00000000fffff984 */ /* 0x000fe20000000800 */
[----:B------:R-:W-:Y:S01]  /*9620*/  @!PT LDS RZ, [RZ] ;  /* 0x00000000fffff984 */ /* 0x000fe20000000800 */
[----:B------:R-:W-:Y:S01]  /*9630*/  @!PT LDS RZ, [RZ] ;  /* 0x00000000fffff984 */ /* 0x000fe20000000800 */
[----:B------:R3:W-:Y:S07]  /*9640*/  MEMBAR.ALL.CTA ;  /* 0x0000000000007992 */ /* 0x0007ee0000008000 */
[----:B---3--:R-:W3:Y:S02]  /*9650*/  FENCE.VIEW.ASYNC.S ;  /* 0x00000000000073c6 */ /* 0x008ee40000000000 */
[----:B---3--:R-:W-:Y:S06]  /*9660*/  BAR.SYNC.DEFER_BLOCKING 0x1, 0x80 ;  /* 0x0042000000007b1d */ /* 0x008fec0000010000 */
[----:B------:R-:W-:Y:S05]  /*9670*/  @P0 BRA `(.L_x_144) ;  /* 0x0000000000a80947 */ /* 0x000fea0003800000 */
[----:B------:R-:W-:Y:S01]  /*9680*/  ULOP3.LUT UR4, UR44, UR58, URZ, 0x3c, !UPT ;  /* 0x0000003a2c047292 */ /* 0x000fe2000f8e3cff */
[----:B------:R-:W-:Y:S01]  /*9690*/  IMAD.U32 R3, RZ, RZ, UR58 ;  /* 0x0000003aff037e24 */ /* 0x000fe2000f8e00ff */
[----:B------:R-:W3:Y:S01]  /*96a0*/  LDCU.64 UR6, c[0x0][0x348] ;  /* 0x00006900ff0677ac */ /* 0x000ee20008000a00 */
[----:B------:R-:W-:Y:S03]  /*96b0*/  IMAD.U32 R0, RZ, RZ, UR44 ;  /* 0x0000002cff007e24 */ /* 0x000fe6000f8e00ff */
[----:B------:R-:W-:Y:S01]  /*96c0*/  IABS R3, R3 ;  /* 0x0000000300037213 */ /* 0x000fe20000000000 */
[----:B------:R-:W-:Y:S01]  /*96d0*/  USHF.L.U32 UR9, UR46, 0x6, URZ ;  /* 0x000000062e097899 */ /* 0x000fe200080006ff */
[----:B------:R-:W-:Y:S01]  /*96e0*/  IABS R0, R0 ;  /* 0x0000000000007213 */ /* 0x000fe20000000000 */
[----:B------:R-:W-:Y:S01]  /*96f0*/  USHF.L.U32 UR10, UR47, 0x7, URZ ;  /* 0x000000072f0a7899 */ /* 0x000fe200080006ff */
[----:B------:R-:W4:Y:S01]  /*9700*/  I2F.RP R4, R3 ;  /* 0x0000000300047306 */ /* 0x000f220000209400 */
[----:B------:R-:W-:Y:S02]  /*9710*/  UISETP.GE.AND UP0, UPT, UR4, URZ, UPT ;  /* 0x000000ff0400728c */ /* 0x000fe4000bf06270 */
[----:B------:R-:W-:Y:S02]  /*9720*/  UISETP.NE.AND UP1, UPT, UR58, URZ, UPT ;  /* 0x000000ff3a00728c */ /* 0x000fe4000bf25270 */
[----:B------:R-:W-:Y:S06]  /*9730*/  UIADD3 UR4, UPT, UPT, UR45, 0x2400, URZ ;  /* 0x000024002d047890 */ /* 0x000fec000fffe0ff */
[----:B------:R-:W-:Y:S01]  /*9740*/  IMAD.U32 R150, RZ, RZ, UR4 ;  /* 0x00000004ff967e24 */ /* 0x000fe2000f8e00ff */
[----:B----4-:R-:W4:Y:S04]  /*9750*/  MUFU.RCP R4, R4 ;  /* 0x0000000400047308 */ /* 0x010f280000001000 */
[----:B------:R-:W-:Y:S01]  /*9760*/  R2UR UR8, R150 ;  /* 0x00000000960872ca */ /* 0x000fe200000e0000 */
[----:B----4-:R-:W-:Y:S05]  /*9770*/  VIADD R4, R4, 0xffffffe ;  /* 0x0ffffffe04047836 */ /* 0x010fea0000000000 */
[----:B------:R-:W4:Y:S02]  /*9780*/  F2I.FTZ.U32.TRUNC.NTZ R5, R4 ;  /* 0x0000000400057305 */ /* 0x000f24000021f000 */
[----:B----4-:R-:W-:Y:S02]  /*9790*/  IADD3 R2, PT, PT, RZ, -R5, RZ ;  /* 0x80000005ff027210 */ /* 0x010fe40007ffe0ff */
[----:B------:R-:W-:Y:S03]  /*97a0*/  MOV R4, RZ ;  /* 0x000000ff00047202 */ /* 0x000fe60000000f00 */
        /* <DEDUP_REMOVED lines=9> */
[----:B------:R-:W-:Y:S11]  /*9840*/  ISETP.GE.U32.AND P1, PT, R0, R3, PT ;  /* 0x000000030000720c */ /* 0x000ff60003f26070 */
[----:B------:R-:W-:Y:S02]  /*9850*/  @!UPT UIADD3 URZ, UPT, UPT, URZ, URZ, URZ ;  /* 0x000000fffffff290 */ /* 0x000fe4000fffe0ff */
[----:B------:R-:W-:Y:S04]  /*9860*/  @P1 IADD3 R5, PT, PT, R5, 0x1, RZ ;  /* 0x0000000105051810 */ /* 0x000fe80007ffe0ff */
[----:B------:R-:W-:Y:S11]  /*9870*/  R2UR UR12, R5 ;  /* 0x00000000050c72ca */ /* 0x000ff600000e0000 */
[----:B------:R-:W-:Y:S02]  /*9880*/  @!UPT UIADD3 URZ, UPT, UPT, URZ, URZ, URZ ;  /* 0x000000fffffff290 */ /* 0x000fe4000fffe0ff */
[----:B------:R-:W-:Y:S02]  /*9890*/  @!UP0 UIADD3 UR12, UPT, UPT, -UR12, URZ, URZ ;  /* 0x000000ff0c0c8290 */ /* 0x000fe4000fffe1ff */
[----:B------:R-:W-:Y:S02]  /*98a0*/  @!UP1 ULOP3.LUT UR12, URZ, UR58, URZ, 0x33, !UPT ;  /* 0x0000003aff0c9292 */ /* 0x000fe4000f8e33ff */
[----:B---3--:R-:W-:Y:S02]  /*98b0*/  UIADD3 UR4, UP0, UPT, UR6, 0x680, URZ ;  /* 0x0000068006047890 */ /* 0x008fe4000ff1e0ff */
[----:B------:R-:W-:Y:S04]  /*98c0*/  UIADD3 UR5, UPT, UPT, -UR12, URZ, URZ ;  /* 0x000000ff0c057290 */ /* 0x000fe8000fffe1ff */
[----:B------:R-:W-:Y:S02]  /*98d0*/  UIMAD UR11, UR58, UR5, UR44 ;  /* 0x000000053a0b72a4 */ /* 0x000fe4000f8e022c */
[----:B------:R-:W-:Y:S09]  /*98e0*/  UIADD3.X UR5, UPT, UPT, URZ, UR7, URZ, UP0, !UPT ;  /* 0x00000007ff057290 */ /* 0x000ff200087fe4ff */
[----:B------:R3:W-:Y:S01]  /*98f0*/  UTMASTG.4D [UR8], [UR4] ;  /* 0x00000008040073b5 */ /* 0x0007e20008018000 */
[----:B------:R0:W-:Y:S01]  /*9900*/  UTMACMDFLUSH ;  /* 0x00000000000079b7 */ /* 0x0001e20000000000 */
[----:B---3--:R-:W-:Y:S04]  /*9910*/  DEPBAR.LE SB0, 0x0 ;  /* 0x000080000000791a */ /* 0x008fe80000000000 */
.L_x_144:
[----:B------:R-:W-:Y:S05]  /*9920*/  BSYNC.RECONVERGENT B0 ;  /* 0x0000000000007941 */ /* 0x000fea0003800200 */
.L_x_143:
[----:B------:R-:W-:Y:S01]  /*9930*/  BAR.SYNC.DEFER_BLOCKING 0x1, 0x80 ;  /* 0x0042000000007b1d */ /* 0x000fe20000010000 */
[C---:B------:R-:W-:Y:S01]  /*9940*/  ISETP.NE.AND P0, PT, R68.reuse, 0x2, PT ;  /* 0x000000024400780c */ /* 0x040fe20003f05270 */
[----:B------:R-:W-:Y:S01]  /*9950*/  UISETP.NE.AND UP0, UPT, UR50, URZ, UPT ;  /* 0x000000ff3200728c */ /* 0x000fe2000bf05270 */
[----:B------:R-:W-:Y:S01]  /*9960*/  LOP3.LUT R141, R141, 0x1, RZ, 0x3c, !PT ;  /* 0x000000018d8d7812 */ /* 0x000fe200078e3cff */
[----:B------:R-:W-:Y:S01]  /*9970*/  UIADD3 UR26, UPT, UPT, UR36, UR63, URZ ;  /* 0x0000003f241a7290 */ /* 0x000fe2000fffe0ff */
[----:B------:R-:W-:Y:S01]  /*9980*/  SEL R0, RZ, 0x1, P0 ;  /* 0x00000001ff007807 */ /* 0x000fe20000000000 */
[----:B------:R-:W-:Y:S01]  /*9990*/  UIADD3 UR47, UPT, UPT, UR37, UR62, URZ ;  /* 0x0000003e252f7290 */ /* 0x000fe2000fffe0ff */
[----:B------:R-:W-:Y:S02]  /*99a0*/  SEL R68, R68, RZ, P0 ;  /* 0x000000ff44447207 */ /* 0x000fe40000000000 */
[----:B------:R-:W-:Y:S01]  /*99b0*/  LOP3.LUT R142, R142, R0, RZ, 0x3c, !PT ;  /* 0x000000008e8e7212 */ /* 0x000fe200078e3cff */
[----:B------:R-:W-:Y:S01]  /*99c0*/  UMOV UR49, UR57 ;  /* 0x0000003900317c82 */ /* 0x000fe20008000000 */
[----:B------:R-:W-:Y:S07]  /*99d0*/  BRA.U UP0, `(.L_x_145) ;  /* 0xffffffd900247547 */ /* 0x000fee000b83ffff */
[----:B------:R-:W-:Y:S05]  /*99e0*/  EXIT ;  /* 0x000000000000794d */ /* 0x000fea0003800000 */
.L_x_25:
[----:B------:R-:W-:Y:S07]  /*99f0*/  MOV R0, UR11 ;  /* 0x0000000b00007c02 */ /* 0x000fee0008000f00 */
.L_x_146:
[----:B--2---:R2:W3:Y:S02]  /*9a00*/  SYNCS.PHASECHK.TRANS64.TRYWAIT P0, [R0+URZ+0x148], R4 ;  /* 0x00014804000075a7 */ /* 0x0044e400080011ff */
[----:B---3--:R-:W-:Y:S05]  /*9a10*/  @!P0 NANOSLEEP.SYNCS 0x989680 ;  /* 0x009896800000895d */ /* 0x008fea0003900000 */
[----:B------:R-:W3:Y:S02]  /*9a20*/  @!P0 SYNCS.PHASECHK.TRANS64 P0, [R0+URZ+0x148], R4 ;  /* 0x00014804000085a7 */ /* 0x000ee400080010ff */
[----:B---3--:R-:W-:Y:S05]  /*9a30*/  @!P0 BRA `(.L_x_146) ;  /* 0xfffffffc00f08947 */ /* 0x008fea000383ffff */
[----:B------:R-:W-:Y:S05]  /*9a40*/  BRA `(.L_x_24) ;  /* 0xffffff8800087947 */ /* 0x000fea000383ffff */
.L_x_32:
[----:B--2---:R-:W-:Y:S07]  /*9a50*/  MOV R0, UR21 ;  /* 0x0000001500007c02 */ /* 0x004fee0008000f00 */
.L_x_147:
[----:B--2---:R2:W3:Y:S02]  /*9a60*/  SYNCS.PHASECHK.TRANS64.TRYWAIT P0, [R0+URZ+0x148], R4 ;  /* 0x00014804000075a7 */ /* 0x0044e400080011ff */
[----:B---3--:R-:W-:Y:S05]  /*9a70*/  @!P0 NANOSLEEP.SYNCS 0x989680 ;  /* 0x009896800000895d */ /* 0x008fea0003900000 */
[----:B------:R-:W3:Y:S02]  /*9a80*/  @!P0 SYNCS.PHASECHK.TRANS64 P0, [R0+URZ+0x148], R4 ;  /* 0x00014804000085a7 */ /* 0x000ee400080010ff */
[----:B---3--:R-:W-:Y:S05]  /*9a90*/  @!P0 BRA `(.L_x_147) ;  /* 0xfffffffc00f08947 */ /* 0x008fea000383ffff */
[----:B------:R-:W-:Y:S05]  /*9aa0*/  BRA `(.L_x_31) ;  /* 0xffffff8c00347947 */ /* 0x000fea000383ffff */
.L_x_37:
[----:B------:R-:W-:-:S07]  /*9ab0*/  MOV R0, UR24 ;  /* 0x0000001800007c02 */ /* 0x000fce0008000f00 */
.L_x_148:
[----:B--2---:R2:W3:Y:S02]  /*9ac0*/  SYNCS.PHASECHK.TRANS64.TRYWAIT P0, [R0+URZ+0x2b0], R3 ;  /* 0x0002b003000075a7 */ /* 0x0044e400080011ff */
[----:B---3--:R-:W-:Y:S05]  /*9ad0*/  @!P0 NANOSLEEP.SYNCS 0x989680 ;  /* 0x009896800000895d */ /* 0x008fea0003900000 */
[----:B------:R-:W3:Y:S02]  /*9ae0*/  @!P0 SYNCS.PHASECHK.TRANS64 P0, [R0+URZ+0x2b0], R3 ;  /* 0x0002b003000085a7 */ /* 0x000ee400080010ff */
[----:B---3--:R-:W-:Y:S05]  /*9af0*/  @!P0 BRA `(.L_x_148) ;  /* 0xfffffffc00f08947 */ /* 0x008fea000383ffff */
[----:B------:R-:W-:Y:S05]  /*9b00*/  BRA `(.L_x_149) ;  /* 0xffffff9000007947 */ /* 0x000fea000383ffff */
.L_x_41:
[----:B------:R-:W-:-:S07]  /*9b10*/  MOV R0, UR4 ;  /* 0x0000000400007c02 */ /* 0x000fce0008000f00 */
.L_x_150:
[----:B--2---:R2:W3:Y:S02]  /*9b20*/  SYNCS.PHASECHK.TRANS64.TRYWAIT P0, [R0+URZ], R2 ;  /* 0x00000002000075a7 */ /* 0x0044e400080011ff */
[----:B---3--:R-:W-:Y:S05]  /*9b30*/  @!P0 NANOSLEEP.SYNCS 0x989680 ;  /* 0x009896800000895d */ /* 0x008fea0003900000 */
[----:B------:R-:W3:Y:S02]  /*9b40*/  @!P0 SYNCS.PHASECHK.TRANS64 P0, [R0+URZ], R2 ;  /* 0x00000002000085a7 */ /* 0x000ee400080010ff */
[----:B---3--:R-:W-:Y:S05]  /*9b50*/  @!P0 BRA `(.L_x_150) ;  /* 0xfffffffc00f08947 */ /* 0x008fea000383ffff */
[----:B------:R-:W-:Y:S05]  /*9b60*/  BRA `(.L_x_151) ;  /* 0xffffff94008c7947 */ /* 0x000fea000383ffff */
.L_x_42:
[----:B------:R-:W-:-:S07]  /*9b70*/  MOV R0, UR5 ;  /* 0x0000000500007c02 */ /* 0x000fce0008000f00 */
.L_x_152:
[----:B--2---:R2:W3:Y:S02]  /*9b80*/  SYNCS.PHASECHK.TRANS64.TRYWAIT P0, [R0+URZ], R2 ;  /* 0x00000002000075a7 */ /* 0x0044e400080011ff */
[----:B---3--:R-:W-:Y:S05]  /*9b90*/  @!P0 NANOSLEEP.SYNCS 0x989680 ;  /* 0x009896800000895d */ /* 0x008fea0003900000 */
[----:B------:R-:W3:Y:S02]  /*9ba0*/  @!P0 SYNCS.PHASECHK.TRANS64 P0, [R0+URZ], R2 ;  /* 0x00000002000085a7 */ /* 0x000ee400080010ff */
[----:B---3--:R-:W-:Y:S05]  /*9bb0*/  @!P0 BRA `(.L_x_152) ;  /* 0xfffffffc00f08947 */ /* 0x008fea000383ffff */
[----:B------:R-:W-:Y:S05]  /*9bc0*/  BRA `(.L_x_153) ;  /* 0xffffff94009c7947 */ /* 0x000fea000383ffff */
.L_x_43:
[----:B------:R-:W-:-:S07]  /*9bd0*/  MOV R0, UR5 ;  /* 0x0000000500007c02 */ /* 0x000fce0008000f00 */
.L_x_154:
[----:B--2---:R2:W3:Y:S02]  /*9be0*/  SYNCS.PHASECHK.TRANS64.TRYWAIT P0, [R0+URZ], R2 ;  /* 0x00000002000075a7 */ /* 0x0044e400080011ff */
[----:B---3--:R-:W-:Y:S05]  /*9bf0*/  @!P0 NANOSLEEP.SYNCS 0x989680 ;  /* 0x009896800000895d */ /* 0x008fea0003900000 */
[----:B------:R-:W3:Y:S02]  /*9c00*/  @!P0 SYNCS.PHASECHK.TRANS64 P0, [R0+URZ], R2 ;  /* 0x00000002000085a7 */ /* 0x000ee400080010ff */
[----:B---3--:R-:W-:Y:S05]  /*9c10*/  @!P0 BRA `(.L_x_154) ;  /* 0xfffffffc00f08947 */ /* 0x008fea000383ffff */
[----:B------:R-:W-:Y:S05]  /*9c20*/  BRA `(.L_x_155) ;  /* 0xffffff9400ac7947 */ /* 0x000fea000383ffff */
.L_x_44:
[----:B------:R-:W-:-:S07]  /*9c30*/  MOV R0, UR5 ;  /* 0x0000000500007c02 */ /* 0x000fce0008000f00 */
.L_x_156:
[----:B--2---:R2:W3:Y:S02]  /*9c40*/  SYNCS.PHASECHK.TRANS64.TRYWAIT P0, [R0+URZ], R2 ;  /* 0x00000002000075a7 */ /* 0x0044e400080011ff */
[----:B---3--:R-:W-:Y:S05]  /*9c50*/  @!P0 NANOSLEEP.SYNCS 0x989680 ;  /* 0x009896800000895d */ /* 0x008fea0003900000 */
[----:B------:R-:W3:Y:S02]  /*9c60*/  @!P0 SYNCS.PHASECHK.TRANS64 P0, [R0+URZ], R2 ;  /* 0x00000002000085a7 */ /* 0x000ee400080010ff */
[----:B---3--:R-:W-:Y:S05]  /*9c70*/  @!P0 BRA `(.L_x_156) ;  /* 0xfffffffc00f08947 */ /* 0x008fea000383ffff */
[----:B------:R-:W-:Y:S05]  /*9c80*/  BRA `(.L_x_157) ;  /* 0xffffff9400bc7947 */ /* 0x000fea000383ffff */
.L_x_45:
[----:B------:R-:W-:-:S07]  /*9c90*/  MOV R0, UR5 ;  /* 0x0000000500007c02 */ /* 0x000fce0008000f00 */
.L_x_158:
[----:B--2---:R2:W3:Y:S02]  /*9ca0*/  SYNCS.PHASECHK.TRANS64.TRYWAIT P0, [R0+URZ], R2 ;  /* 0x00000002000075a7 */ /* 0x0044e400080011ff */
[----:B---3--:R-:W-:Y:S05]  /*9cb0*/  @!P0 NANOSLEEP.SYNCS 0x989680 ;  /* 0x009896800000895d */ /* 0x008fea0003900000 */
[----:B------:R-:W3:Y:S02]  /*9cc0*/  @!P0 SYNCS.PHASECHK.TRANS64 P0, [R0+URZ], R2 ;  /* 0x00000002000085a7 */ /* 0x000ee400080010ff */
[----:B---3--:R-:W-:Y:S05]  /*9cd0*/  @!P0 BRA `(.L_x_158) ;  /* 0xfffffffc00f08947 */ /* 0x008fea000383ffff */
[----:B------:R-:W-:Y:S05]  /*9ce0*/  BRA `(.L_x_159) ;  /* 0xffffff9400cc7947 */ /* 0x000fea000383ffff */
.L_x_46:
[----:B------:R-:W-:-:S07]  /*9cf0*/  MOV R0, UR5 ;  /* 0x0000000500007c02 */ /* 0x000fce0008000f00 */
.L_x_160:
[----:B--2---:R2:W3:Y:S02]  /*9d00*/  SYNCS.PHASECHK.TRANS64.TRYWAIT P0, [R0+URZ], R2 ;  /* 0x00000002000075a7 */ /* 0x0044e400080011ff */
[----:B---3--:R-:W-:Y:S05]  /*9d10*/  @!P0 NANOSLEEP.SYNCS 0x989680 ;  /* 0x009896800000895d */ /* 0x008fea0003900000 */
[----:B------:R-:W3:Y:S02]  /*9d20*/  @!P0 SYNCS.PHASECHK.TRANS64 P0, [R0+URZ], R2 ;  /* 0x00000002000085a7 */ /* 0x000ee400080010ff */
[----:B---3--:R-:W-:Y:S05]  /*9d30*/  @!P0 BRA `(.L_x_160) ;  /* 0xfffffffc00f08947 */ /* 0x008fea000383ffff */
[----:B------:R-:W-:Y:S05]  /*9d40*/  BRA `(.L_x_161) ;  /* 0xffffff9400dc7947 */ /* 0x000fea000383ffff */
.L_x_47:
[----:B------:R-:W-:-:S07]  /*9d50*/  MOV R0, UR5 ;  /* 0x0000000500007c02 */ /* 0x000fce0008000f00 */
.L_x_162:
[----:B--2---:R2:W3:Y:S02]  /*9d60*/  SYNCS.PHASECHK.TRANS64.TRYWAIT P0, [R0+URZ], R2 ;  /* 0x00000002000075a7 */ /* 0x0044e400080011ff */
[----:B---3--:R-:W-:Y:S05]  /*9d70*/  @!P0 NANOSLEEP.SYNCS 0x989680 ;  /* 0x009896800000895d */ /* 0x008fea0003900000 */
[----:B------:R-:W3:Y:S02]  /*9d80*/  @!P0 SYNCS.PHASECHK.TRANS64 P0, [R0+URZ], R2 ;  /* 0x00000002000085a7 */ /* 0x000ee400080010ff */
[----:B---3--:R-:W-:Y:S05]  /*9d90*/  @!P0 BRA `(.L_x_162) ;  /* 0xfffffffc00f08947 */ /* 0x008fea000383ffff */
[----:B------:R-:W-:Y:S05]  /*9da0*/  BRA `(.L_x_163) ;  /* 0xffffff9400ec7947 */ /* 0x000fea000383ffff */
.L_x_48:
[----:B------:R-:W-:-:S07]  /*9db0*/  MOV R0, UR5 ;  /* 0x0000000500007c02 */ /* 0x000fce0008000f00 */
.L_x_164:
[----:B--2---:R2:W3:Y:S02]  /*9dc0*/  SYNCS.PHASECHK.TRANS64.TRYWAIT P0, [R0+URZ], R2 ;  /* 0x00000002000075a7 */ /* 0x0044e400080011ff */
[----:B---3--:R-:W-:Y:S05]  /*9dd0*/  @!P0 NANOSLEEP.SYNCS 0x989680 ;  /* 0x009896800000895d */ /* 0x008fea0003900000 */
[----:B------:R-:W3:Y:S02]  /*9de0*/  @!P0 SYNCS.PHASECHK.TRANS64 P0, [R0+URZ], R2 ;  /* 0x00000002000085a7 */ /* 0x000ee400080010ff */
[----:B---3--:R-:W-:Y:S05]  /*9df0*/  @!P0 BRA `(.L_x_164) ;  /* 0xfffffffc00f08947 */ /* 0x008fea000383ffff */
[----:B------:R-:W-:Y:S05]  /*9e00*/  BRA `(.L_x_165) ;  /* 0xffffff9400fc7947 */ /* 0x000fea000383ffff */
.L_x_49:
[----:B------:R-:W-:-:S07]  /*9e10*/  MOV R0, UR5 ;  /* 0x0000000500007c02 */ /* 0x000fce0008000f00 */
.L_x_166:
[----:B--2---:R2:W3:Y:S02]  /*9e20*/  SYNCS.PHASECHK.TRANS64.TRYWAIT P0, [R0+URZ], R2 ;  /* 0x00000002000075a7 */ /* 0x0044e400080011ff */
[----:B---3--:R-:W-:Y:S05]  /*9e30*/  @!P0 NANOSLEEP.SYNCS 0x989680 ;  /* 0x009896800000895d */ /* 0x008fea0003900000 */
[----:B------:R-:W3:Y:S02]  /*9e40*/  @!P0 SYNCS.PHASECHK.TRANS64 P0, [R0+URZ], R2 ;  /* 0x00000002000085a7 */ /* 0x000ee400080010ff */
[----:B---3--:R-:W-:Y:S05]  /*9e50*/  @!P0 BRA `(.L_x_166) ;  /* 0xfffffffc00f08947 */ /* 0x008fea000383ffff */
[----:B------:R-:W-:Y:S05]  /*9e60*/  BRA `(.L_x_167) ;  /* 0xffffff98000c7947 */ /* 0x000fea000383ffff */
.L_x_50:
[----:B------:R-:W-:-:S07]  /*9e70*/  MOV R0, UR5 ;  /* 0x0000000500007c02 */ /* 0x000fce0008000f00 */
.L_x_168:
[----:B--2---:R2:W3:Y:S02]  /*9e80*/  SYNCS.PHASECHK.TRANS64.TRYWAIT P0, [R0+URZ], R2 ;  /* 0x00000002000075a7 */ /* 0x0044e400080011ff */
[----:B---3--:R-:W-:Y:S05]  /*9e90*/  @!P0 NANOSLEEP.SYNCS 0x989680 ;  /* 0x009896800000895d */ /* 0x008fea0003900000 */
[----:B------:R-:W3:Y:S02]  /*9ea0*/  @!P0 SYNCS.PHASECHK.TRANS64 P0, [R0+URZ], R2 ;  /* 0x00000002000085a7 */ /* 0x000ee400080010ff */
[----:B---3--:R-:W-:Y:S05]  /*9eb0*/  @!P0 BRA `(.L_x_168) ;  /* 0xfffffffc00f08947 */ /* 0x008fea000383ffff */
[----:B------:R-:W-:Y:S05]  /*9ec0*/  BRA `(.L_x_169) ;  /* 0xffffff98001c7947 */ /* 0x000fea000383ffff */
.L_x_51:
[----:B------:R-:W-:-:S07]  /*9ed0*/  MOV R0, UR5 ;  /* 0x0000000500007c02 */ /* 0x000fce0008000f00 */
.L_x_170:
[----:B--2---:R2:W3:Y:S02]  /*9ee0*/  SYNCS.PHASECHK.TRANS64.TRYWAIT P0, [R0+URZ], R2 ;  /* 0x00000002000075a7 */ /* 0x0044e400080011ff */
[----:B---3--:R-:W-:Y:S05]  /*9ef0*/  @!P0 NANOSLEEP.SYNCS 0x989680 ;  /* 0x009896800000895d */ /* 0x008fea0003900000 */
[----:B------:R-:W3:Y:S02]  /*9f00*/  @!P0 SYNCS.PHASECHK.TRANS64 P0, [R0+URZ], R2 ;  /* 0x00000002000085a7 */ /* 0x000ee400080010ff */
[----:B---3--:R-:W-:Y:S05]  /*9f10*/  @!P0 BRA `(.L_x_170) ;  /* 0xfffffffc00f08947 */ /* 0x008fea000383ffff */
[----:B------:R-:W-:Y:S05]  /*9f20*/  BRA `(.L_x_171) ;  /* 0xffffff98002c7947 */ /* 0x000fea000383ffff */
.L_x_52:
[----:B------:R-:W-:-:S07]  /*9f30*/  MOV R0, UR5 ;  /* 0x0000000500007c02 */ /* 0x000fce0008000f00 */
.L_x_172:
[----:B--2---:R2:W3:Y:S02]  /*9f40*/  SYNCS.PHASECHK.TRANS64.TRYWAIT P0, [R0+URZ], R2 ;  /* 0x00000002000075a7 */ /* 0x0044e400080011ff */
[----:B---3--:R-:W-:Y:S05]  /*9f50*/  @!P0 NANOSLEEP.SYNCS 0x989680 ;  /* 0x009896800000895d */ /* 0x008fea0003900000 */
[----:B------:R-:W3:Y:S02]  /*9f60*/  @!P0 SYNCS.PHASECHK.TRANS64 P0, [R0+URZ], R2 ;  /* 0x00000002000085a7 */ /* 0x000ee400080010ff */
[----:B---3--:R-:W-:Y:S05]  /*9f70*/  @!P0 BRA `(.L_x_172) ;  /* 0xfffffffc00f08947 */ /* 0x008fea000383ffff */
[----:B------:R-:W-:Y:S05]  /*9f80*/  BRA `(.L_x_173) ;  /* 0xffffff98003c7947 */ /* 0x000fea000383ffff */
.L_x_53:
[----:B------:R-:W-:-:S07]  /*9f90*/  MOV R0, UR5 ;  /* 0x0000000500007c02 */ /* 0x000fce0008000f00 */
.L_x_174:
[----:B--2---:R2:W3:Y:S02]  /*9fa0*/  SYNCS.PHASECHK.TRANS64.TRYWAIT P0, [R0+URZ], R2 ;  /* 0x00000002000075a7 */ /* 0x0044e400080011ff */
[----:B---3--:R-:W-:Y:S05]  /*9fb0*/  @!P0 NANOSLEEP.SYNCS 0x989680 ;  /* 0x009896800000895d */ /* 0x008fea0003900000 */
[----:B------:R-:W3:Y:S02]  /*9fc0*/  @!P0 SYNCS.PHASECHK.TRANS64 P0, [R0+URZ], R2 ;  /* 0x00000002000085a7 */ /* 0x000ee400080010ff */
[----:B---3--:R-:W-:Y:S05]  /*9fd0*/  @!P0 BRA `(.L_x_174) ;  /* 0xfffffffc00f08947 */ /* 0x008fea000383ffff */
[----:B------:R-:W-:Y:S05]  /*9fe0*/  BRA `(.L_x_175) ;  /* 0xffffff98004c7947 */ /* 0x000fea000383ffff */
.L_x_54:
[----:B------:R-:W-:-:S07]  /*9ff0*/  MOV R0, UR5 ;  /* 0x0000000500007c02 */ /* 0x000fce0008000f00 */
.L_x_176:
[----:B--2---:R2:W3:Y:S02]  /*a000*/  SYNCS.PHASECHK.TRANS64.TRYWAIT P0, [R0+URZ], R2 ;  /* 0x00000002000075a7 */ /* 0x0044e400080011ff */
[----:B---3--:R-:W-:Y:S05]  /*a010*/  @!P0 NANOSLEEP.SYNCS 0x989680 ;  /* 0x009896800000895d */ /* 0x008fea0003900000 */
[----:B------:R-:W3:Y:S02]  /*a020*/  @!P0 SYNCS.PHASECHK.TRANS64 P0, [R0+URZ], R2 ;  /* 0x00000002000085a7 */ /* 0x000ee400080010ff */
[----:B---3--:R-:W-:Y:S05]  /*a030*/  @!P0 BRA `(.L_x_176) ;  /* 0xfffffffc00f08947 */ /* 0x008fea000383ffff */
[----:B------:R-:W-:Y:S05]  /*a040*/  BRA `(.L_x_177) ;  /* 0xffffff98005c7947 */ /* 0x000fea000383ffff */
.L_x_55:
[----:B------:R-:W-:-:S07]  /*a050*/  MOV R0, UR5 ;  /* 0x0000000500007c02 */ /* 0x000fce0008000f00 */
.L_x_178:
[----:B--2---:R2:W3:Y:S02]  /*a060*/  SYNCS.PHASECHK.TRANS64.TRYWAIT P0, [R0+URZ], R2 ;  /* 0x00000002000075a7 */ /* 0x0044e400080011ff */
[----:B---3--:R-:W-:Y:S05]  /*a070*/  @!P0 NANOSLEEP.SYNCS 0x989680 ;  /* 0x009896800000895d */ /* 0x008fea0003900000 */
[----:B------:R-:W3:Y:S02]  /*a080*/  @!P0 SYNCS.PHASECHK.TRANS64 P0, [R0+URZ], R2 ;  /* 0x00000002000085a7 */ /* 0x000ee400080010ff */
[----:B---3--:R-:W-:Y:S05]  /*a090*/  @!P0 BRA `(.L_x_178) ;  /* 0xfffffffc00f08947 */ /* 0x008fea000383ffff */
[----:B------:R-:W-:Y:S05]  /*a0a0*/  BRA `(.L_x_179) ;  /* 0xffffff98006c7947 */ /* 0x000fea000383ffff */
.L_x_56:
[----:B------:R-:W-:-:S07]  /*a0b0*/  MOV R0, UR5 ;  /* 0x0000000500007c02 */ /* 0x000fce0008000f00 */
.L_x_180:
[----:B--2---:R2:W3:Y:S02]  /*a0c0*/  SYNCS.PHASECHK.TRANS64.TRYWAIT P0, [R0+URZ], R2 ;  /* 0x00000002000075a7 */ /* 0x0044e400080011ff */
[----:B---3--:R-:W-:Y:S05]  /*a0d0*/  @!P0 NANOSLEEP.SYNCS 0x989680 ;  /* 0x009896800000895d */ /* 0x008fea0003900000 */
[----:B------:R-:W3:Y:S02]  /*a0e0*/  @!P0 SYNCS.PHASECHK.TRANS64 P0, [R0+URZ], R2 ;  /* 0x00000002000085a7 */ /* 0x000ee400080010ff */
[----:B---3--:R-:W-:Y:S05]  /*a0f0*/  @!P0 BRA `(.L_x_180) ;  /* 0xfffffffc00f08947 */ /* 0x008fea000383ffff */
[----:B------:R-:W-:Y:S05]  /*a100*/  BRA `(.L_x_181) ;  /* 0xffffff98007c7947 */ /* 0x000fea000383ffff */
.L_x_57:
[----:B------:R-:W-:-:S07]  /*a110*/  MOV R0, UR5 ;  /* 0x0000000500007c02 */ /* 0x000fce0008000f00 */
.L_x_182:
[----:B--2---:R2:W3:Y:S02]  /*a120*/  SYNCS.PHASECHK.TRANS64.TRYWAIT P0, [R0+URZ], R2 ;  /* 0x00000002000075a7 */ /* 0x0044e400080011ff */
[----:B---3--:R-:W-:Y:S05]  /*a130*/  @!P0 NANOSLEEP.SYNCS 0x989680 ;  /* 0x009896800000895d */ /* 0x008fea0003900000 */
[----:B------:R-:W3:Y:S02]  /*a140*/  @!P0 SYNCS.PHASECHK.TRANS64 P0, [R0+URZ], R2 ;  /* 0x00000002000085a7 */ /* 0x000ee400080010ff */
[----:B---3--:R-:W-:Y:S05]  /*a150*/  @!P0 BRA `(.L_x_182) ;  /* 0xfffffffc00f08947 */ /* 0x008fea000383ffff */
[----:B------:R-:W-:Y:S05]  /*a160*/  BRA `(.L_x_183) ;  /* 0xffffff98008c7947 */ /* 0x000fea000383ffff */
.L_x_58:
[----:B------:R-:W-:-:S07]  /*a170*/  MOV R0, UR5 ;  /* 0x0000000500007c02 */ /* 0x000fce0008000f00 */
.L_x_184:
[----:B--2---:R2:W3:Y:S02]  /*a180*/  SYNCS.PHASECHK.TRANS64.TRYWAIT P0, [R0+URZ], R2 ;  /* 0x00000002000075a7 */ /* 0x0044e400080011ff */
[----:B---3--:R-:W-:Y:S05]  /*a190*/  @!P0 NANOSLEEP.SYNCS 0x989680 ;  /* 0x009896800000895d */ /* 0x008fea0003900000 */
[----:B------:R-:W3:Y:S02]  /*a1a0*/  @!P0 SYNCS.PHASECHK.TRANS64 P0, [R0+URZ], R2 ;  /* 0x00000002000085a7 */ /* 0x000ee400080010ff */
[----:B---3--:R-:W-:Y:S05]  /*a1b0*/  @!P0 BRA `(.L_x_184) ;  /* 0xfffffffc00f08947 */ /* 0x008fea000383ffff */
[----:B------:R-:W-:Y:S05]  /*a1c0*/  BRA `(.L_x_185) ;  /* 0xffffff98009c7947 */ /* 0x000fea000383ffff */
.L_x_59:
[----:B------:R-:W-:-:S07]  /*a1d0*/  MOV R0, UR5 ;  /* 0x0000000500007c02 */ /* 0x000fce0008000f00 */
.L_x_186:
[----:B--2---:R2:W3:Y:S02]  /*a1e0*/  SYNCS.PHASECHK.TRANS64.TRYWAIT P0, [R0+URZ], R2 ;  /* 0x00000002000075a7 */ /* 0x0044e400080011ff */
[----:B---3--:R-:W-:Y:S05]  /*a1f0*/  @!P0 NANOSLEEP.SYNCS 0x989680 ;  /* 0x009896800000895d */ /* 0x008fea0003900000 */
[----:B------:R-:W3:Y:S02]  /*a200*/  @!P0 SYNCS.PHASECHK.TRANS64 P0, [R0+URZ], R2 ;  /* 0x00000002000085a7 */ /* 0x000ee400080010ff */
[----:B---3--:R-:W-:Y:S05]  /*a210*/  @!P0 BRA `(.L_x_186) ;  /* 0xfffffffc00f08947 */ /* 0x008fea000383ffff */
[----:B------:R-:W-:Y:S05]  /*a220*/  BRA `(.L_x_187) ;  /* 0xffffff9800ac7947 */ /* 0x000fea000383ffff */
.L_x_60:
[----:B------:R-:W-:-:S07]  /*a230*/  MOV R0, UR5 ;  /* 0x0000000500007c02 */ /* 0x000fce0008000f00 */
.L_x_188:
[----:B--2---:R2:W3:Y:S02]  /*a240*/  SYNCS.PHASECHK.TRANS64.TRYWAIT P0, [R0+URZ], R2 ;  /* 0x00000002000075a7 */ /* 0x0044e400080011ff */
[----:B---3--:R-:W-:Y:S05]  /*a250*/  @!P0 NANOSLEEP.SYNCS 0x989680 ;  /* 0x009896800000895d */ /* 0x008fea0003900000 */
[----:B------:R-:W3:Y:S02]  /*a260*/  @!P0 SYNCS.PHASECHK.TRANS64 P0, [R0+URZ], R2 ;  /* 0x00000002000085a7 */ /* 0x000ee400080010ff */
[----:B---3--:R-:W-:Y:S05]  /*a270*/  @!P0 BRA `(.L_x_188) ;  /* 0xfffffffc00f08947 */ /* 0x008fea000383ffff */
[----:B------:R-:W-:Y:S05]  /*a280*/  BRA `(.L_x_189) ;  /* 0xffffff9800bc7947 */ /* 0x000fea000383ffff */
.L_x_61:
[----:B------:R-:W-:-:S07]  /*a290*/  MOV R0, UR5 ;  /* 0x0000000500007c02 */ /* 0x000fce0008000f00 */
.L_x_190:
[----:B--2---:R2:W3:Y:S02]  /*a2a0*/  SYNCS.PHASECHK.TRANS64.TRYWAIT P0, [R0+URZ], R2 ;  /* 0x00000002000075a7 */ /* 0x0044e400080011ff */
[----:B---3--:R-:W-:Y:S05]  /*a2b0*/  @!P0 NANOSLEEP.SYNCS 0x989680 ;  /* 0x009896800000895d */ /* 0x008fea0003900000 */
[----:B------:R-:W3:Y:S02]  /*a2c0*/  @!P0 SYNCS.PHASECHK.TRANS64 P0, [R0+URZ], R2 ;  /* 0x00000002000085a7 */ /* 0x000ee400080010ff */
[----:B---3--:R-:W-:Y:S05]  /*a2d0*/  @!P0 BRA `(.L_x_190) ;  /* 0xfffffffc00f08947 */ /* 0x008fea000383ffff */
[----:B------:R-:W-:Y:S05]  /*a2e0*/  BRA `(.L_x_191) ;  /* 0xffffff9800cc7947 */ /* 0x000fea000383ffff */
.L_x_62:
[----:B------:R-:W-:-:S07]  /*a2f0*/  MOV R0, UR5 ;  /* 0x0000000500007c02 */ /* 0x000fce0008000f00 */
.L_x_192:
[----:B--2---:R2:W3:Y:S02]  /*a300*/  SYNCS.PHASECHK.TRANS64.TRYWAIT P0, [R0+URZ], R2 ;  /* 0x00000002000075a7 */ /* 0x0044e400080011ff */
[----:B---3--:R-:W-:Y:S05]  /*a310*/  @!P0 NANOSLEEP.SYNCS 0x989680 ;  /* 0x009896800000895d */ /* 0x008fea0003900000 */
[----:B------:R-:W3:Y:S02]  /*a320*/  @!P0 SYNCS.PHASECHK.TRANS64 P0, [R0+URZ], R2 ;  /* 0x00000002000085a7 */ /* 0x000ee400080010ff */
[----:B---3--:R-:W-:Y:S05]  /*a330*/  @!P0 BRA `(.L_x_192) ;  /* 0xfffffffc00f08947 */ /* 0x008fea000383ffff */
[----:B------:R-:W-:Y:S05]  /*a340*/  BRA `(.L_x_193) ;  /* 0xffffff9800dc7947 */ /* 0x000fea000383ffff */
.L_x_63:
[----:B------:R-:W-:-:S07]  /*a350*/  MOV R0, UR5 ;  /* 0x0000000500007c02 */ /* 0x000fce0008000f00 */
.L_x_194:
[----:B--2---:R2:W3:Y:S02]  /*a360*/  SYNCS.PHASECHK.TRANS64.TRYWAIT P0, [R0+URZ], R2 ;  /* 0x00000002000075a7 */ /* 0x0044e400080011ff */
[----:B---3--:R-:W-:Y:S05]  /*a370*/  @!P0 NANOSLEEP.SYNCS 0x989680 ;  /* 0x009896800000895d */ /* 0x008fea0003900000 */
[----:B------:R-:W3:Y:S02]  /*a380*/  @!P0 SYNCS.PHASECHK.TRANS64 P0, [R0+URZ], R2 ;  /* 0x00000002000085a7 */ /* 0x000ee400080010ff */
[----:B---3--:R-:W-:Y:S05]  /*a390*/  @!P0 BRA `(.L_x_194) ;  /* 0xfffffffc00f08947 */ /* 0x008fea000383ffff */
[----:B------:R-:W-:Y:S05]  /*a3a0*/  BRA `(.L_x_195) ;  /* 0xffffff9800ec7947 */ /* 0x000fea000383ffff */
.L_x_64:
[----:B------:R-:W-:-:S07]  /*a3b0*/  MOV R0, UR5 ;  /* 0x0000000500007c02 */ /* 0x000fce0008000f00 */
.L_x_196:
[----:B--2---:R2:W3:Y:S02]  /*a3c0*/  SYNCS.PHASECHK.TRANS64.TRYWAIT P0, [R0+URZ], R2 ;  /* 0x00000002000075a7 */ /* 0x0044e400080011ff */
[----:B---3--:R-:W-:Y:S05]  /*a3d0*/  @!P0 NANOSLEEP.SYNCS 0x989680 ;  /* 0x009896800000895d */ /* 0x008fea0003900000 */
[----:B------:R-:W3:Y:S02]  /*a3e0*/  @!P0 SYNCS.PHASECHK.TRANS64 P0, [R0+URZ], R2 ;  /* 0x00000002000085a7 */ /* 0x000ee400080010ff */
[----:B---3--:R-:W-:Y:S05]  /*a3f0*/  @!P0 BRA `(.L_x_196) ;  /* 0xfffffffc00f08947 */ /* 0x008fea000383ffff */
[----:B------:R-:W-:Y:S05]  /*a400*/  BRA `(.L_x_197) ;  /* 0xffffff9800fc7947 */ /* 0x000fea000383ffff */
.L_x_65:
[----:B------:R-:W-:-:S07]  /*a410*/  MOV R0, UR5 ;  /* 0x0000000500007c02 */ /* 0x000fce0008000f00 */
.L_x_198:
[----:B--2---:R2:W3:Y:S02]  /*a420*/  SYNCS.PHASECHK.TRANS64.TRYWAIT P0, [R0+URZ], R2 ;  /* 0x00000002000075a7 */ /* 0x0044e400080011ff */
[----:B---3--:R-:W-:Y:S05]  /*a430*/  @!P0 NANOSLEEP.SYNCS 0x989680 ;  /* 0x009896800000895d */ /* 0x008fea0003900000 */
[----:B------:R-:W3:Y:S02]  /*a440*/  @!P0 SYNCS.PHASECHK.TRANS64 P0, [R0+URZ], R2 ;  /* 0x00000002000085a7 */ /* 0x000ee400080010ff */
[----:B---3--:R-:W-:Y:S05]  /*a450*/  @!P0 BRA `(.L_x_198) ;  /* 0xfffffffc00f08947 */ /* 0x008fea000383ffff */
[----:B------:R-:W-:Y:S05]  /*a460*/  BRA `(.L_x_199) ;  /* 0xffffff9c000c7947 */ /* 0x000fea000383ffff */
.L_x_66:
[----:B------:R-:W-:-:S07]  /*a470*/  MOV R0, UR5 ;  /* 0x0000000500007c02 */ /* 0x000fce0008000f00 */
.L_x_200:
[----:B--2---:R2:W3:Y:S02]  /*a480*/  SYNCS.PHASECHK.TRANS64.TRYWAIT P0, [R0+URZ], R2 ;  /* 0x00000002000075a7 */ /* 0x0044e400080011ff */
[----:B---3--:R-:W-:Y:S05]  /*a490*/  @!P0 NANOSLEEP.SYNCS 0x989680 ;  /* 0x009896800000895d */ /* 0x008fea0003900000 */
[----:B------:R-:W3:Y:S02]  /*a4a0*/  @!P0 SYNCS.PHASECHK.TRANS64 P0, [R0+URZ], R2 ;  /* 0x00000002000085a7 */ /* 0x000ee400080010ff */
[----:B---3--:R-:W-:Y:S05]  /*a4b0*/  @!P0 BRA `(.L_x_200) ;  /* 0xfffffffc00f08947 */ /* 0x008fea000383ffff */
[----:B------:R-:W-:Y:S05]  /*a4c0*/  BRA `(.L_x_201) ;  /* 0xffffff9c001c7947 */ /* 0x000fea000383ffff */
.L_x_67:
[----:B------:R-:W-:-:S07]  /*a4d0*/  MOV R0, UR5 ;  /* 0x0000000500007c02 */ /* 0x000fce0008000f00 */
.L_x_202:
[----:B--2---:R2:W3:Y:S02]  /*a4e0*/  SYNCS.PHASECHK.TRANS64.TRYWAIT P0, [R0+URZ], R2 ;  /* 0x00000002000075a7 */ /* 0x0044e400080011ff */
[----:B---3--:R-:W-:Y:S05]  /*a4f0*/  @!P0 NANOSLEEP.SYNCS 0x989680 ;  /* 0x009896800000895d */ /* 0x008fea0003900000 */
[----:B------:R-:W3:Y:S02]  /*a500*/  @!P0 SYNCS.PHASECHK.TRANS64 P0, [R0+URZ], R2 ;  /* 0x00000002000085a7 */ /* 0x000ee400080010ff */
[----:B---3--:R-:W-:Y:S05]  /*a510*/  @!P0 BRA `(.L_x_202) ;  /* 0xfffffffc00f08947 */ /* 0x008fea000383ffff */
[----:B------:R-:W-:Y:S05]  /*a520*/  BRA `(.L_x_203) ;  /* 0xffffff9c002c7947 */ /* 0x000fea000383ffff */
.L_x_68:
[----:B------:R-:W-:-:S07]  /*a530*/  MOV R0, UR5 ;  /* 0x0000000500007c02 */ /* 0x000fce0008000f00 */
.L_x_204:
[----:B--2---:R2:W3:Y:S02]  /*a540*/  SYNCS.PHASECHK.TRANS64.TRYWAIT P0, [R0+URZ], R2 ;  /* 0x00000002000075a7 */ /* 0x0044e400080011ff */
[----:B---3--:R-:W-:Y:S05]  /*a550*/  @!P0 NANOSLEEP.SYNCS 0x989680 ;  /* 0x009896800000895d */ /* 0x008fea0003900000 */
[----:B------:R-:W3:Y:S02]  /*a560*/  @!P0 SYNCS.PHASECHK.TRANS64 P0, [R0+URZ], R2 ;  /* 0x00000002000085a7 */ /* 0x000ee400080010ff */
[----:B---3--:R-:W-:Y:S05]  /*a570*/  @!P0 BRA `(.L_x_204) ;  /* 0xfffffffc00f08947 */ /* 0x008fea000383ffff */
[----:B------:R-:W-:Y:S05]  /*a580*/  BRA `(.L_x_205) ;  /* 0xffffff9c003c7947 */ /* 0x000fea000383ffff */
.L_x_69:
[----:B------:R-:W-:-:S07]  /*a590*/  MOV R0, UR5 ;  /* 0x0000000500007c02 */ /* 0x000fce0008000f00 */
.L_x_206:
[----:B--2---:R2:W3:Y:S02]  /*a5a0*/  SYNCS.PHASECHK.TRANS64.TRYWAIT P0, [R0+URZ], R2 ;  /* 0x00000002000075a7 */ /* 0x0044e400080011ff */
[----:B---3--:R-:W-:Y:S05]  /*a5b0*/  @!P0 NANOSLEEP.SYNCS 0x989680 ;  /* 0x009896800000895d */ /* 0x008fea0003900000 */
[----:B------:R-:W3:Y:S02]  /*a5c0*/  @!P0 SYNCS.PHASECHK.TRANS64 P0, [R0+URZ], R2 ;  /* 0x00000002000085a7 */ /* 0x000ee400080010ff */
[----:B---3--:R-:W-:Y:S05]  /*a5d0*/  @!P0 BRA `(.L_x_206) ;  /* 0xfffffffc00f08947 */ /* 0x008fea000383ffff */
[----:B------:R-:W-:Y:S05]  /*a5e0*/  BRA `(.L_x_207) ;  /* 0xffffff9c004c7947 */ /* 0x000fea000383ffff */
.L_x_70:
[----:B------:R-:W-:-:S07]  /*a5f0*/  MOV R0, UR5 ;  /* 0x0000000500007c02 */ /* 0x000fce0008000f00 */
.L_x_208:
[----:B--2---:R2:W3:Y:S02]  /*a600*/  SYNCS.PHASECHK.TRANS64.TRYWAIT P0, [R0+URZ], R2 ;  /* 0x00000002000075a7 */ /* 0x0044e400080011ff */
[----:B---3--:R-:W-:Y:S05]  /*a610*/  @!P0 NANOSLEEP.SYNCS 0x989680 ;  /* 0x009896800000895d */ /* 0x008fea0003900000 */
[----:B------:R-:W3:Y:S02]  /*a620*/  @!P0 SYNCS.PHASECHK.TRANS64 P0, [R0+URZ], R2 ;  /* 0x00000002000085a7 */ /* 0x000ee400080010ff */
[----:B---3--:R-:W-:Y:S05]  /*a630*/  @!P0 BRA `(.L_x_208) ;  /* 0xfffffffc00f08947 */ /* 0x008fea000383ffff */
[----:B------:R-:W-:Y:S05]  /*a640*/  BRA `(.L_x_209) ;  /* 0xffffff9c005c7947 */ /* 0x000fea000383ffff */
.L_x_71:
[----:B------:R-:W-:-:S07]  /*a650*/  MOV R0, UR5 ;  /* 0x0000000500007c02 */ /* 0x000fce0008000f00 */
.L_x_210:
[----:B--2---:R2:W3:Y:S02]  /*a660*/  SYNCS.PHASECHK.TRANS64.TRYWAIT P0, [R0+URZ], R2 ;  /* 0x00000002000075a7 */ /* 0x0044e400080011ff */
[----:B---3--:R-:W-:Y:S05]  /*a670*/  @!P0 NANOSLEEP.SYNCS 0x989680 ;  /* 0x009896800000895d */ /* 0x008fea0003900000 */
[----:B------:R-:W3:Y:S02]  /*a680*/  @!P0 SYNCS.PHASECHK.TRANS64 P0, [R0+URZ], R2 ;  /* 0x00000002000085a7 */ /* 0x000ee400080010ff */
[----:B---3--:R-:W-:Y:S05]  /*a690*/  @!P0 BRA `(.L_x_210) ;  /* 0xfffffffc00f08947 */ /* 0x008fea000383ffff */
[----:B------:R-:W-:Y:S05]  /*a6a0*/  BRA `(.L_x_211) ;  /* 0xffffff9c006c7947 */ /* 0x000fea000383ffff */
.L_x_72:
[----:B------:R-:W-:-:S07]  /*a6b0*/  MOV R0, UR5 ;  /* 0x0000000500007c02 */ /* 0x000fce0008000f00 */
.L_x_212:
[----:B--2---:R2:W3:Y:S02]  /*a6c0*/  SYNCS.PHASECHK.TRANS64.TRYWAIT P0, [R0+URZ], R2 ;  /* 0x00000002000075a7 */ /* 0x0044e400080011ff */
[----:B---3--:R-:W-:Y:S05]  /*a6d0*/  @!P0 NANOSLEEP.SYNCS 0x989680 ;  /* 0x009896800000895d */ /* 0x008fea0003900000 */
[----:B------:R-:W3:Y:S02]  /*a6e0*/  @!P0 SYNCS.PHASECHK.TRANS64 P0, [R0+URZ], R2 ;  /* 0x00000002000085a7 */ /* 0x000ee400080010ff */
[----:B---3--:R-:W-:Y:S05]  /*a6f0*/  @!P0 BRA `(.L_x_212) ;  /* 0xfffffffc00f08947 */ /* 0x008fea000383ffff */
[----:B------:R-:W-:Y:S05]  /*a700*/  BRA `(.L_x_213) ;  /* 0xffffff9c007c7947 */ /* 0x000fea000383ffff */
.L_x_73:
[----:B------:R-:W-:-:S07]  /*a710*/  MOV R0, UR5 ;  /* 0x0000000500007c02 */ /* 0x000fce0008000f00 */
.L_x_214:
[----:B--2---:R2:W3:Y:S02]  /*a720*/  SYNCS.PHASECHK.TRANS64.TRYWAIT P0, [R0+URZ], R2 ;  /* 0x00000002000075a7 */ /* 0x0044e400080011ff */
[----:B---3--:R-:W-:Y:S05]  /*a730*/  @!P0 NANOSLEEP.SYNCS 0x989680 ;  /* 0x009896800000895d */ /* 0x008fea0003900000 */
[----:B------:R-:W3:Y:S02]  /*a740*/  @!P0 SYNCS.PHASECHK.TRANS64 P0, [R0+URZ], R2 ;  /* 0x00000002000085a7 */ /* 0x000ee400080010ff */
[----:B---3--:R-:W-:Y:S05]  /*a750*/  @!P0 BRA `(.L_x_214) ;  /* 0xfffffffc00f08947 */ /* 0x008fea000383ffff */
[----:B------:R-:W-:Y:S05]  /*a760*/  BRA `(.L_x_215) ;  /* 0xffffff9c008c7947 */ /* 0x000fea000383ffff */
.L_x_74:
[----:B------:R-:W-:-:S07]  /*a770*/  MOV R0, UR5 ;  /* 0x0000000500007c02 */ /* 0x000fce0008000f00 */
.L_x_216:
[----:B--2---:R2:W3:Y:S02]  /*a780*/  SYNCS.PHASECHK.TRANS64.TRYWAIT P0, [R0+URZ], R2 ;  /* 0x00000002000075a7 */ /* 0x0044e400080011ff */
[----:B---3--:R-:W-:Y:S05]  /*a790*/  @!P0 NANOSLEEP.SYNCS 0x989680 ;  /* 0x009896800000895d */ /* 0x008fea0003900000 */
[----:B------:R-:W3:Y:S02]  /*a7a0*/  @!P0 SYNCS.PHASECHK.TRANS64 P0, [R0+URZ], R2 ;  /* 0x00000002000085a7 */ /* 0x000ee400080010ff */
[----:B---3--:R-:W-:Y:S05]  /*a7b0*/  @!P0 BRA `(.L_x_216) ;  /* 0xfffffffc00f08947 */ /* 0x008fea000383ffff */
[----:B------:R-:W-:Y:S05]  /*a7c0*/  BRA `(.L_x_217) ;  /* 0xffffff9c009c7947 */ /* 0x000fea000383ffff */
.L_x_75:
[----:B------:R-:W-:-:S07]  /*a7d0*/  MOV R0, UR5 ;  /* 0x0000000500007c02 */ /* 0x000fce0008000f00 */
.L_x_218:
[----:B--2---:R2:W3:Y:S02]  /*a7e0*/  SYNCS.PHASECHK.TRANS64.TRYWAIT P0, [R0+URZ], R2 ;  /* 0x00000002000075a7 */ /* 0x0044e400080011ff */
[----:B---3--:R-:W-:Y:S05]  /*a7f0*/  @!P0 NANOSLEEP.SYNCS 0x989680 ;  /* 0x009896800000895d */ /* 0x008fea0003900000 */
[----:B------:R-:W3:Y:S02]  /*a800*/  @!P0 SYNCS.PHASECHK.TRANS64 P0, [R0+URZ], R2 ;  /* 0x00000002000085a7 */ /* 0x000ee400080010ff */
[----:B---3--:R-:W-:Y:S05]  /*a810*/  @!P0 BRA `(.L_x_218) ;  /* 0xfffffffc00f08947 */ /* 0x008fea000383ffff */
[----:B------:R-:W-:Y:S05]  /*a820*/  BRA `(.L_x_219) ;  /* 0xffffff9c00ac7947 */ /* 0x000fea000383ffff */
.L_x_76:
[----:B------:R-:W-:-:S07]  /*a830*/  MOV R0, UR5 ;  /* 0x0000000500007c02 */ /* 0x000fce0008000f00 */
.L_x_220:
[----:B--2---:R2:W3:Y:S02]  /*a840*/  SYNCS.PHASECHK.TRANS64.TRYWAIT P0, [R0+URZ], R2 ;  /* 0x00000002000075a7 */ /* 0x0044e400080011ff */
[----:B---3--:R-:W-:Y:S05]  /*a850*/  @!P0 NANOSLEEP.SYNCS 0x989680 ;  /* 0x009896800000895d */ /* 0x008fea0003900000 */
[----:B------:R-:W3:Y:S02]  /*a860*/  @!P0 SYNCS.PHASECHK.TRANS64 P0, [R0+URZ], R2 ;  /* 0x00000002000085a7 */ /* 0x000ee400080010ff */
[----:B---3--:R-:W-:Y:S05]  /*a870*/  @!P0 BRA `(.L_x_220) ;  /* 0xfffffffc00f08947 */ /* 0x008fea000383ffff */
[----:B------:R-:W-:Y:S05]  /*a880*/  BRA `(.L_x_221) ;  /* 0xffffff9c00bc7947 */ /* 0x000fea000383ffff */
.L_x_77:
[----:B------:R-:W-:-:S07]  /*a890*/  MOV R0, UR5 ;  /* 0x0000000500007c02 */ /* 0x000fce0008000f00 */
.L_x_222:
[----:B--2---:R2:W3:Y:S02]  /*a8a0*/  SYNCS.PHASECHK.TRANS64.TRYWAIT P0, [R0+URZ], R2 ;  /* 0x00000002000075a7 */ /* 0x0044e400080011ff */
[----:B---3--:R-:W-:Y:S05]  /*a8b0*/  @!P0 NANOSLEEP.SYNCS 0x989680 ;  /* 0x009896800000895d */ /* 0x008fea0003900000 */
[----:B------:R-:W3:Y:S02]  /*a8c0*/  @!P0 SYNCS.PHASECHK.TRANS64 P0, [R0+URZ], R2 ;  /* 0x00000002000085a7 */ /* 0x000ee400080010ff */
[----:B---3--:R-:W-:Y:S05]  /*a8d0*/  @!P0 BRA `(.L_x_222) ;  /* 0xfffffffc00f08947 */ /* 0x008fea000383ffff */
[----:B------:R-:W-:Y:S05]  /*a8e0*/  BRA `(.L_x_223) ;  /* 0xffffff9c00cc7947 */ /* 0x000fea000383ffff */
.L_x_78:
[----:B------:R-:W-:-:S07]  /*a8f0*/  MOV R0, UR5 ;  /* 0x0000000500007c02 */ /* 0x000fce0008000f00 */
.L_x_224:
[----:B--2---:R2:W3:Y:S02]  /*a900*/  SYNCS.PHASECHK.TRANS64.TRYWAIT P0, [R0+URZ], R2 ;  /* 0x00000002000075a7 */ /* 0x0044e400080011ff */
[----:B---3--:R-:W-:Y:S05]  /*a910*/  @!P0 NANOSLEEP.SYNCS 0x989680 ;  /* 0x009896800000895d */ /* 0x008fea0003900000 */
[----:B------:R-:W3:Y:S02]  /*a920*/  @!P0 SYNCS.PHASECHK.TRANS64 P0, [R0+URZ], R2 ;  /* 0x00000002000085a7 */ /* 0x000ee400080010ff */
[----:B---3--:R-:W-:Y:S05]  /*a930*/  @!P0 BRA `(.L_x_224) ;  /* 0xfffffffc00f08947 */ /* 0x008fea000383ffff */
[----:B------:R-:W-:Y:S05]  /*a940*/  BRA `(.L_x_225) ;  /* 0xffffff9c00dc7947 */ /* 0x000fea000383ffff */
.L_x_79:
[----:B------:R-:W-:-:S07]  /*a950*/  MOV R0, UR5 ;  /* 0x0000000500007c02 */ /* 0x000fce0008000f00 */
.L_x_226:
[----:B--2---:R2:W3:Y:S02]  /*a960*/  SYNCS.PHASECHK.TRANS64.TRYWAIT P0, [R0+URZ], R2 ;  /* 0x00000002000075a7 */ /* 0x0044e400080011ff */
[----:B---3--:R-:W-:Y:S05]  /*a970*/  @!P0 NANOSLEEP.SYNCS 0x989680 ;  /* 0x009896800000895d */ /* 0x008fea0003900000 */
[----:B------:R-:W3:Y:S02]  /*a980*/  @!P0 SYNCS.PHASECHK.TRANS64 P0, [R0+URZ], R2 ;  /* 0x00000002000085a7 */ /* 0x000ee400080010ff */
[----:B---3--:R-:W-:Y:S05]  /*a990*/  @!P0 BRA `(.L_x_226) ;  /* 0xfffffffc00f08947 */ /* 0x008fea000383ffff */
[----:B------:R-:W-:Y:S05]  /*a9a0*/  BRA `(.L_x_227) ;  /* 0xffffff9c00ec7947 */ /* 0x000fea000383ffff */
.L_x_80:
[----:B------:R-:W-:-:S07]  /*a9b0*/  MOV R0, UR5 ;  /* 0x0000000500007c02 */ /* 0x000fce0008000f00 */
.L_x_228:
[----:B--2---:R2:W3:Y:S02]  /*a9c0*/  SYNCS.PHASECHK.TRANS64.TRYWAIT P0, [R0+URZ], R2 ;  /* 0x00000002000075a7 */ /* 0x0044e400080011ff */
[----:B---3--:R-:W-:Y:S05]  /*a9d0*/  @!P0 NANOSLEEP.SYNCS 0x989680 ;  /* 0x009896800000895d */ /* 0x008fea0003900000 */
[----:B------:R-:W3:Y:S02]  /*a9e0*/  @!P0 SYNCS.PHASECHK.TRANS64 P0, [R0+URZ], R2 ;  /* 0x00000002000085a7 */ /* 0x000ee400080010ff */
[----:B---3--:R-:W-:Y:S05]  /*a9f0*/  @!P0 BRA `(.L_x_228) ;  /* 0xfffffffc00f08947 */ /* 0x008fea000383ffff */
[----:B------:R-:W-:Y:S05]  /*aa00*/  BRA `(.L_x_229) ;  /* 0xffffff9c00fc7947 */ /* 0x000fea000383ffff */
.L_x_83:
[----:B------:R-:W-:-:S07]  /*aa10*/  MOV R4, UR4 ;  /* 0x0000000400047c02 */ /* 0x000fce0008000f00 */
.L_x_230:
[----:B--2---:R2:W3:Y:S02]  /*aa20*/  SYNCS.PHASECHK.TRANS64.TRYWAIT P1, [R4+URZ+0x2b8], R6 ;  /* 0x0002b806040075a7 */ /* 0x0044e400080211ff */
[----:B---3--:R-:W-:Y:S05]  /*aa30*/  @!P1 NANOSLEEP.SYNCS 0x989680 ;  /* 0x009896800000995d */ /* 0x008fea0003900000 */
[----:B------:R-:W3:Y:S02]  /*aa40*/  @!P1 SYNCS.PHASECHK.TRANS64 P1, [R4+URZ+0x2b8], R6 ;  /* 0x0002b806040095a7 */ /* 0x000ee400080210ff */
[----:B---3--:R-:W-:Y:S05]  /*aa50*/  @!P1 BRA `(.L_x_230) ;  /* 0xfffffffc00f09947 */ /* 0x008fea000383ffff */
[----:B------:R-:W-:Y:S05]  /*aa60*/  BRA `(.L_x_231) ;  /* 0xffffffa0006c7947 */ /* 0x000fea000383ffff */
.L_x_84:
[----:B--2---:R-:W-:-:S07]  /*aa70*/  MOV R4, UR4 ;  /* 0x0000000400047c02 */ /* 0x004fce0008000f00 */
.L_x_232:
[----:B--2---:R2:W3:Y:S02]  /*aa80*/  SYNCS.PHASECHK.TRANS64.TRYWAIT P1, [R4+URZ+0x2b0], R5 ;  /* 0x0002b005040075a7 */ /* 0x0044e400080211ff */
[----:B---3--:R-:W-:Y:S05]  /*aa90*/  @!P1 NANOSLEEP.SYNCS 0x989680 ;  /* 0x009896800000995d */ /* 0x008fea0003900000 */
[----:B------:R-:W3:Y:S02]  /*aaa0*/  @!P1 SYNCS.PHASECHK.TRANS64 P1, [R4+URZ+0x2b0], R5 ;  /* 0x0002b005040095a7 */ /* 0x000ee400080210ff */
[----:B---3--:R-:W-:Y:S05]  /*aab0*/  @!P1 BRA `(.L_x_232) ;  /* 0xfffffffc00f09947 */ /* 0x008fea000383ffff */
[----:B------:R-:W-:Y:S05]  /*aac0*/  BRA `(.L_x_233) ;  /* 0xffffffa000747947 */ /* 0x000fea000383ffff */
.L_x_94:
[----:B--2---:R-:W-:-:S04]  /*aad0*/  MOV R5, UR5 ;  /* 0x0000000500057c02 */ /* 0x004fc80008000f00 */
[----:B------:R2:W3:Y:S03]  /*aae0*/  SYNCS.PHASECHK.TRANS64.TRYWAIT P0, [R5+URZ+0x8], R6 ;  /* 0x00000806050075a7 */ /* 0x0004e600080011ff */
[----:B---3--:R-:W-:Y:S05]  /*aaf0*/  @!P0 NANOSLEEP.SYNCS 0x989680 ;  /* 0x009896800000895d */ /* 0x008fea0003900000 */
[----:B------:R-:W3:Y:S02]  /*ab00*/  @!P0 SYNCS.PHASECHK.TRANS64 P0, [R5+URZ+0x8], R6 ;  /* 0x00000806050085a7 */ /* 0x000ee400080010ff */
[----:B---3--:R-:W-:Y:S05]  /*ab10*/  @!P0 BRA `(.L_x_94) ;  /* 0xfffffffc00ec8947 */ /* 0x008fea000383ffff */
[----:B------:R-:W-:Y:S05]  /*ab20*/  BRA `(.L_x_93) ;  /* 0xffffffa400407947 */ /* 0x000fea000383ffff */
.L_x_96:
[----:B------:R-:W-:Y:S01]  /*ab30*/  BSSY B0, `(.L_x_234) ;  /* 0x0000006000007945 */ /* 0x000fe20003800000 */
[----:B------:R-:W-:-:S07]  /*ab40*/  MOV R15, 0xffffffff ;  /* 0xffffffff000f7802 */ /* 0x000fce0000000f00 */
[----:B-12--5:R-:W-:Y:S05]  /*ab50*/  WARPSYNC.COLLECTIVE R15, `(.L_x_235) ;  /* 0x000000000f0c7348 */ /* 0x026fea0003c00000 */
[----:B------:R-:W-:Y:S02]  /*ab60*/  ELECT P6, UR79, PT ;  /* 0x00000000004f782f */ /* 0x000fe400038c0000 */
[----:B------:R-:W-:Y:S01]  /*ab70*/  MOV R14, UR79 ;  /* 0x0000004f000e7c02 */ /* 0x000fe20008000f00 */
[----:B-12--5:R-:W-:Y:S10]  /*ab80*/  ENDCOLLECTIVE ;  /* 0x000000000000791b */ /* 0x026ff40003800000 */
.L_x_235:
[----:B------:R-:W-:Y:S05]  /*ab90*/  BSYNC B0 ;  /* 0x0000000000007941 */ /* 0x000fea0003800000 */
.L_x_234:
[----:B------:R-:W-:Y:S01]  /*aba0*/  PLOP3.LUT P0, PT, P6, PT, PT, 0x80, 0x8 ;  /* 0x000000000008781c */ /* 0x000fe2000370f070 */
[----:B------:R-:W-:-:S12]  /*abb0*/  BRA `(.L_x_236) ;  /* 0xffffffa4006c7947 */ /* 0x000fd8000383ffff */
.L_x_98:
[----:B--2---:R-:W-:-:S04]  /*abc0*/  MOV R3, UR5 ;  /* 0x0000000500037c02 */ /* 0x004fc80008000f00 */
[----:B------:R2:W3:Y:S03]  /*abd0*/  SYNCS.PHASECHK.TRANS64.TRYWAIT P0, [R3+URZ+0x8], R4 ;  /* 0x00000804030075a7 */ /* 0x0004e600080011ff */
[----:B---3--:R-:W-:Y:S05]  /*abe0*/  @!P0 NANOSLEEP.SYNCS 0x989680 ;  /* 0x009896800000895d */ /* 0x008fea0003900000 */
[----:B------:R-:W3:Y:S02]  /*abf0*/  @!P0 SYNCS.PHASECHK.TRANS64 P0, [R3+URZ+0x8], R4 ;  /* 0x00000804030085a7 */ /* 0x000ee400080010ff */
[----:B---3--:R-:W-:Y:S05]  /*ac00*/  @!P0 BRA `(.L_x_98) ;  /* 0xfffffffc00ec8947 */ /* 0x008fea000383ffff */
[----:B------:R-:W-:Y:S05]  /*ac10*/  BRA `(.L_x_97) ;  /* 0xffffffa400707947 */ /* 0x000fea000383ffff */
.L_x_99:
[----:B------:R-:W-:-:S07]  /*ac20*/  MOV R4, UR15 ;  /* 0x0000000f00047c02 */ /* 0x000fce0008000f00 */
.L_x_237:
[----:B-1----:R1:W2:Y:S02]  /*ac30*/  SYNCS.PHASECHK.TRANS64.TRYWAIT P0, [R4+URZ+0x2b0], R5 ;  /* 0x0002b005040075a7 */ /* 0x0022a400080011ff */
[----:B--2---:R-:W-:Y:S05]  /*ac40*/  @!P0 NANOSLEEP.SYNCS 0x989680 ;  /* 0x009896800000895d */ /* 0x004fea0003900000 */
[----:B------:R-:W2:Y:S02]  /*ac50*/  @!P0 SYNCS.PHASECHK.TRANS64 P0, [R4+URZ+0x2b0], R5 ;  /* 0x0002b005040085a7 */ /* 0x000ea400080010ff */
[----:B--2---:R-:W-:Y:S05]  /*ac60*/  @!P0 BRA `(.L_x_237) ;  /* 0xfffffffc00f08947 */ /* 0x004fea000383ffff */
[----:B------:R-:W-:Y:S05]  /*ac70*/  BRA `(.L_x_238) ;  /* 0xffffffa800447947 */ /* 0x000fea000383ffff */
.L_x_101:
[----:B------:R-:W-:-:S07]  /*ac80*/  MOV R4, UR20 ;  /* 0x0000001400047c02 */ /* 0x000fce0008000f00 */
.L_x_239:
[----:B-1----:R1:W2:Y:S02]  /*ac90*/  SYNCS.PHASECHK.TRANS64.TRYWAIT P0, [R4+URZ+0x2d0], R5 ;  /* 0x0002d005040075a7 */ /* 0x0022a400080011ff */
[----:B--2---:R-:W-:Y:S05]  /*aca0*/  @!P0 NANOSLEEP.SYNCS 0x989680 ;  /* 0x009896800000895d */ /* 0x004fea0003900000 */
[----:B------:R-:W2:Y:S02]  /*acb0*/  @!P0 SYNCS.PHASECHK.TRANS64 P0, [R4+URZ+0x2d0], R5 ;  /* 0x0002d005040085a7 */ /* 0x000ea400080010ff */
[----:B--2---:R-:W-:Y:S05]  /*acc0*/  @!P0 BRA `(.L_x_239) ;  /* 0xfffffffc00f08947 */ /* 0x004fea000383ffff */
[----:B------:R-:W-:Y:S05]  /*acd0*/  BRA `(.L_x_100) ;  /* 0xffffffa800647947 */ /* 0x000fea000383ffff */
.L_x_105:
[----:B-1----:R-:W-:Y:S07]  /*ace0*/  MOV R4, UR10 ;  /* 0x0000000a00047c02 */ /* 0x002fee0008000f00 */
.L_x_240:
[----:B-1----:R1:W2:Y:S02]  /*acf0*/  SYNCS.PHASECHK.TRANS64.TRYWAIT P0, [R4+URZ], R6 ;  /* 0x00000006040075a7 */ /* 0x0022a400080011ff */
[----:B--2---:R-:W-:Y:S05]  /*ad00*/  @!P0 NANOSLEEP.SYNCS 0x989680 ;  /* 0x009896800000895d */ /* 0x004fea0003900000 */
[----:B------:R-:W2:Y:S02]  /*ad10*/  @!P0 SYNCS.PHASECHK.TRANS64 P0, [R4+URZ], R6 ;  /* 0x00000006040085a7 */ /* 0x000ea400080010ff */
[----:B--2---:R-:W-:Y:S05]  /*ad20*/  @!P0 BRA `(.L_x_240) ;  /* 0xfffffffc00f08947 */ /* 0x004fea000383ffff */
[----:B------:R-:W-:Y:S05]  /*ad30*/  BRA `(.L_x_104) ;  /* 0xffffffa8009c7947 */ /* 0x000fea000383ffff */
.L_x_109:
[----:B--2---:R-:W-:-:S07]  /*ad40*/  MOV R0, UR4 ;  /* 0x0000000400007c02 */ /* 0x004fce0008000f00 */
.L_x_241:
[----:B--2---:R2:W3:Y:S02]  /*ad50*/  SYNCS.PHASECHK.TRANS64.TRYWAIT P0, [R0+URZ], R2 ;  /* 0x00000002000075a7 */ /* 0x0044e400080011ff */
[----:B---3--:R-:W-:Y:S05]  /*ad60*/  @!P0 NANOSLEEP.SYNCS 0x989680 ;  /* 0x009896800000895d */ /* 0x008fea0003900000 */
[----:B------:R-:W3:Y:S02]  /*ad70*/  @!P0 SYNCS.PHASECHK.TRANS64 P0, [R0+URZ], R2 ;  /* 0x00000002000085a7 */ /* 0x000ee400080010ff */
[----:B---3--:R-:W-:Y:S05]  /*ad80*/  @!P0 BRA `(.L_x_241) ;  /* 0xfffffffc00f08947 */ /* 0x008fea000383ffff */
[----:B------:R-:W-:Y:S05]  /*ad90*/  BRA `(.L_x_242) ;  /* 0xffffffac004c7947 */ /* 0x000fea000383ffff */
.L_x_112:
[----:B------:R-:W-:-:S07]  /*ada0*/  MOV R0, UR15 ;  /* 0x0000000f00007c02 */ /* 0x000fce0008000f00 */
.L_x_243:
[----:B--2---:R2:W3:Y:S02]  /*adb0*/  SYNCS.PHASECHK.TRANS64.TRYWAIT P1, [R0+URZ+0x2e0], R2 ;  /* 0x0002e002000075a7 */ /* 0x0044e400080211ff */
[----:B---3--:R-:W-:Y:S05]  /*adc0*/  @!P1 NANOSLEEP.SYNCS 0x989680 ;  /* 0x009896800000995d */ /* 0x008fea0003900000 */
[----:B------:R-:W3:Y:S02]  /*add0*/  @!P1 SYNCS.PHASECHK.TRANS64 P1, [R0+URZ+0x2e0], R2 ;  /* 0x0002e002000095a7 */ /* 0x000ee400080210ff */
[----:B---3--:R-:W-:Y:S05]  /*ade0*/  @!P1 BRA `(.L_x_243) ;  /* 0xfffffffc00f09947 */ /* 0x008fea000383ffff */
[----:B------:R-:W-:Y:S05]  /*adf0*/  BRA `(.L_x_244) ;  /* 0xffffffac00987947 */ /* 0x000fea000383ffff */
.L_x_117:
[----:B------:R-:W-:Y:S07]  /*ae00*/  MOV R0, UR24 ;  /* 0x0000001800007c02 */ /* 0x000fee0008000f00 */
.L_x_245:
[----:B-1----:R1:W2:Y:S02]  /*ae10*/  SYNCS.PHASECHK.TRANS64.TRYWAIT P0, [R0+URZ+0x2b0], R2 ;  /* 0x0002b002000075a7 */ /* 0x0022a400080011ff */
[----:B--2---:R-:W-:Y:S05]  /*ae20*/  @!P0 NANOSLEEP.SYNCS 0x989680 ;  /* 0x009896800000895d */ /* 0x004fea0003900000 */
[----:B------:R-:W2:Y:S02]  /*ae30*/  @!P0 SYNCS.PHASECHK.TRANS64 P0, [R0+URZ+0x2b0], R2 ;  /* 0x0002b002000085a7 */ /* 0x000ea400080010ff */
[----:B--2---:R-:W-:Y:S05]  /*ae40*/  @!P0 BRA `(.L_x_245) ;  /* 0xfffffffc00f08947 */ /* 0x004fea000383ffff */
[----:B------:R-:W-:Y:S05]  /*ae50*/  BRA `(.L_x_246) ;  /* 0xffffffb400307947 */ /* 0x000fea000383ffff */
.L_x_120:
[----:B------:R-:W-:Y:S07]  /*ae60*/  MOV R2, UR24 ;  /* 0x0000001800027c02 */ /* 0x000fee0008000f00 */
.L_x_247:
[----:B-1----:R1:W2:Y:S02]  /*ae70*/  SYNCS.PHASECHK.TRANS64.TRYWAIT P0, [R2+URZ+0x2a8], R3 ;  /* 0x0002a803020075a7 */ /* 0x0022a400080011ff */
[----:B--2---:R-:W-:Y:S05]  /*ae80*/  @!P0 NANOSLEEP.SYNCS 0x989680 ;  /* 0x009896800000895d */ /* 0x004fea0003900000 */
[----:B------:R-:W2:Y:S02]  /*ae90*/  @!P0 SYNCS.PHASECHK.TRANS64 P0, [R2+URZ+0x2a8], R3 ;  /* 0x0002a803020085a7 */ /* 0x000ea400080010ff */
[----:B--2---:R-:W-:Y:S05]  /*aea0*/  @!P0 BRA `(.L_x_247) ;  /* 0xfffffffc00f08947 */ /* 0x004fea000383ffff */
[----:B------:R-:W-:Y:S05]  /*aeb0*/  BRA `(.L_x_119) ;  /* 0xffffffb8008c7947 */ /* 0x000fea000383ffff */
.L_x_123:
[----:B------:R-:W-:Y:S07]  /*aec0*/  MOV R0, UR24 ;  /* 0x0000001800007c02 */ /* 0x000fee0008000f00 */
.L_x_248:
[----:B-1----:R1:W2:Y:S02]  /*aed0*/  SYNCS.PHASECHK.TRANS64.TRYWAIT P2, [R0+URZ+0x298], R2 ;  /* 0x00029802000075a7 */ /* 0x0022a400080411ff */
[----:B--2---:R-:W-:Y:S05]  /*aee0*/  @!P2 NANOSLEEP.SYNCS 0x989680 ;  /* 0x009896800000a95d */ /* 0x004fea0003900000 */
[----:B------:R-:W2:Y:S02]  /*aef0*/  @!P2 SYNCS.PHASECHK.TRANS64 P2, [R0+URZ+0x298], R2 ;  /* 0x000298020000a5a7 */ /* 0x000ea400080410ff */
[----:B--2---:R-:W-:Y:S05]  /*af00*/  @!P2 BRA `(.L_x_248) ;  /* 0xfffffffc00f0a947 */ /* 0x004fea000383ffff */
[----:B------:R-:W-:Y:S05]  /*af10*/  BRA `(.L_x_249) ;  /* 0xffffffbc00347947 */ /* 0x000fea000383ffff */
.L_x_128:
[----:B------:R-:W-:Y:S07]  /*af20*/  MOV R0, UR45 ;  /* 0x0000002d00007c02 */ /* 0x000fee0008000f00 */
.L_x_250:
[----:B-1----:R1:W2:Y:S02]  /*af30*/  SYNCS.PHASECHK.TRANS64.TRYWAIT P0, [R0+URZ+0x2b0], R2 ;  /* 0x0002b002000075a7 */ /* 0x0022a400080011ff */
[----:B--2---:R-:W-:Y:S05]  /*af40*/  @!P0 NANOSLEEP.SYNCS 0x989680 ;  /* 0x009896800000895d */ /* 0x004fea0003900000 */
[----:B------:R-:W2:Y:S02]  /*af50*/  @!P0 SYNCS.PHASECHK.TRANS64 P0, [R0+URZ+0x2b0], R2 ;  /* 0x0002b002000085a7 */ /* 0x000ea400080010ff */
[----:B--2---:R-:W-:Y:S05]  /*af60*/  @!P0 BRA `(.L_x_250) ;  /* 0xfffffffc00f08947 */ /* 0x004fea000383ffff */
[----:B------:R-:W-:Y:S05]  /*af70*/  BRA `(.L_x_251) ;  /* 0xffffffc000c87947 */ /* 0x000fea000383ffff */
.L_x_139:
[----:B-1----:R-:W-:Y:S04]  /*af80*/  MOV R3, UR45 ;  /* 0x0000002d00037c02 */ /* 0x002fe80008000f00 */
[----:B------:R1:W2:Y:S03]  /*af90*/  SYNCS.PHASECHK.TRANS64.TRYWAIT P1, [R3+URZ+0x290], R4 ;  /* 0x00029004030075a7 */ /* 0x0002a600080211ff */
[----:B--2---:R-:W-:Y:S05]  /*afa0*/  @!P1 NANOSLEEP.SYNCS 0x989680 ;  /* 0x009896800000995d */ /* 0x004fea0003900000 */
[----:B------:R-:W2:Y:S02]  /*afb0*/  @!P1 SYNCS.PHASECHK.TRANS64 P1, [R3+URZ+0x290], R4 ;  /* 0x00029004030095a7 */ /* 0x000ea400080210ff */
[----:B--2---:R-:W-:Y:S05]  /*afc0*/  @!P1 BRA `(.L_x_139) ;  /* 0xfffffffc00ec9947 */ /* 0x004fea000383ffff */
[----:B------:R-:W-:Y:S05]  /*afd0*/  BRA `(.L_x_138) ;  /* 0xffffffd000b07947 */ /* 0x000fea000383ffff */
.L_x_141:
[----:B-1----:R1:W4:Y:S02]  /*afe0*/  SYNCS.PHASECHK.TRANS64.TRYWAIT P1, [R151+URZ+0x2c0], R0 ;  /* 0x0002c000970075a7 */ /* 0x00232400080211ff */
[----:B----4-:R-:W-:Y:S05]  /*aff0*/  @!P1 NANOSLEEP.SYNCS 0x989680 ;  /* 0x009896800000995d */ /* 0x010fea0003900000 */
[----:B------:R-:W4:Y:S02]  /*b000*/  @!P1 SYNCS.PHASECHK.TRANS64 P1, [R151+URZ+0x2c0], R0 ;  /* 0x0002c000970095a7 */ /* 0x000f2400080210ff */
[----:B----4-:R-:W-:Y:S05]  /*b010*/  @!P1 BRA `(.L_x_141) ;  /* 0xfffffffc00f09947 */ /* 0x010fea000383ffff */
[----:B------:R-:W-:Y:S05]  /*b020*/  BRA `(.L_x_140) ;  /* 0xffffffd000f87947 */ /* 0x000fea000383ffff */
        .weak           $__internal_0_$__cuda_sm10x_tcgen05_guardrail_trap_col_being_dealloced_not_returned_by_alloc
        .type           $__internal_0_$__cuda_sm10x_tcgen05_guardrail_trap_col_being_dealloced_not_returned_by_alloc,@function
        .size           $__internal_0_$__cuda_sm10x_tcgen05_guardrail_trap_col_being_dealloced_not_returned_by_alloc,($__internal_1_$__cuda_sm10x_tcgen05_guardrail_trap_phase_invalid_during_alloc - $__internal_0_$__cuda_sm10x_tcgen05_guardrail_trap_col_being_dealloced_not_returned_by_alloc)
$__internal_0_$__cuda_sm10x_tcgen05_guardrail_trap_col_being_dealloced_not_returned_by_alloc:
[----:B------:R-:W-:Y:S05]  /*b030*/  BPT.TRAP 0x1 ;  /* 0x000000040000795c */ /* 0x000fea0000300000 */
[----:B------:R-:W-:-:S04]  /*b040*/  HFMA2 R3, -RZ, RZ, 0, 0 ;  /* 0x00000000ff037431 */ /* 0x000fc800000001ff */
[----:B------:R-:W-:Y:S05]  /*b050*/  RET.REL.NODEC R2 `(_ZN7cutlass13device_kernelINS_4conv6kernel13ConvUniversalINS1_16ConvProblemShapeILNS1_8OperatorE2ELi2EEENS1_10collective14CollectiveConvINS1_47MainloopSm100TmaUmmaWarpSpecializedImplicitGemmILS5_2ELi41ELi2ELi1ELi2EN4cute5tupleIJNSA_1CILi2EEENSC_ILi1EEESE_EEEEENSB_IJNSC_ILi256EEENSB_IJNSC_ILi64EEEEEENSB_IJNSC_ILi32EEEEEEEEENS_12float_e4m3_tESN_NSA_8TiledMMAINSA_8MMA_AtomIJNSA_10MMA_TraitsINSA_25SM100_MMA_F8F6F4_2x1SM_SSEJSN_SN_fSH_SI_NSA_17integral_constantINSA_4UMMA5MajorELSU_1EEESV_NSS_INST_7ScaleInELSW_0EEESX_EEEEEENSA_6LayoutINSB_IJSE_SE_SE_EEENSB_IJNSC_ILi0EEES12_S12_EEEEENSB_IJNSA_10UnderscoreES15_S15_EEEEENS7_6detail27Sm100ImplicitGemmTileTraitsINSA_18SM100_TMA_2SM_LOADENSA_14ComposedLayoutINSA_7SwizzleILi3ELi4ELi3EEENSA_18smem_ptr_flag_bitsILi8EEENS10_INSB_IJNSC_ILi128EEENSC_ILi8EEEEEENSB_IJSE_S1G_EEEEEEEvEENS19_INSA_25SM100_TMA_2SM_LOAD_IM2COLENS1B_INS1C_ILi1ELi4ELi3EEES1F_NS10_INSB_IJSK_S1H_EEENSB_IJSE_SK_EEEEEEEvEEEENS_8epilogue10collective18CollectiveEpilogueINS1V_23Sm100TmaWarpSpecializedILi1ELi1ELi64ELb0ELb0EEEJNSB_IJS1G_SJ_SL_EEENSB_IJNS10_IS1G_SE_EENS10_ISI_SE_EEEEESN_NSB_IJlNSB_IJSE_llEEES12_EEESN_S25_NS1V_6fusion15FusionCallbacksIS1Z_NS26_17LinearCombinationISN_fSN_fLNS_15FloatRoundStyleE2EEES20_S23_JEEENSA_5SM1004TMEM4LOAD26SM100_TMEM_LOAD_32dp32b64xENSA_13SM90_TMA_LOADENS1B_INS1C_ILi2ELi4ELi3EEES1F_NS10_INSB_IJS1H_SI_EEENSB_IJSI_SE_EEEEEEENSA_39AutoVectorizingCopyWithAssumedAlignmentILi128EEENSA_14SM90_TMA_STOREES2L_S2N_S2N_EEEvvEEEEvNT_6ParamsE) ;  /* 0xffffff4c02e87950 */ /* 0x000fea0003c3ffff */
        .weak           $__internal_1_$__cuda_sm10x_tcgen05_guardrail_trap_phase_invalid_during_alloc
        .type           $__internal_1_$__cuda_sm10x_tcgen05_guardrail_trap_phase_invalid_during_alloc,@function
        .size           $__internal_1_$__cuda_sm10x_tcgen05_guardrail_trap_phase_invalid_during_alloc,($__internal_2_$__cuda_sm10x_tcgen05_guardrail_trap_unallocated_columns_being_dealloced - $__internal_1_$__cuda_sm10x_tcgen05_guardrail_trap_phase_invalid_during_alloc)
$__internal_1_$__cuda_sm10x_tcgen05_guardrail_trap_phase_invalid_during_alloc:
[----:B------:R-:W-:Y:S05]  /*b060*/  BPT.TRAP 0x1 ;  /* 0x000000040000795c */ /* 0x000fea0000300000 */
[----:B------:R-:W-:-:S04]  /*b070*/  MOV R5, 0x0 ;  /* 0x0000000000057802 */ /* 0x000fc80000000f00 */
[----:B------:R-:W-:Y:S05]  /*b080*/  RET.REL.NODEC R4 `(_ZN7cutlass13device_kernelINS_4conv6kernel13ConvUniversalINS1_16ConvProblemShapeILNS1_8OperatorE2ELi2EEENS1_10collective14CollectiveConvINS1_47MainloopSm100TmaUmmaWarpSpecializedImplicitGemmILS5_2ELi41ELi2ELi1ELi2EN4cute5tupleIJNSA_1CILi2EEENSC_ILi1EEESE_EEEEENSB_IJNSC_ILi256EEENSB_IJNSC_ILi64EEEEEENSB_IJNSC_ILi32EEEEEEEEENS_12float_e4m3_tESN_NSA_8TiledMMAINSA_8MMA_AtomIJNSA_10MMA_TraitsINSA_25SM100_MMA_F8F6F4_2x1SM_SSEJSN_SN_fSH_SI_NSA_17integral_constantINSA_4UMMA5MajorELSU_1EEESV_NSS_INST_7ScaleInELSW_0EEESX_EEEEEENSA_6LayoutINSB_IJSE_SE_SE_EEENSB_IJNSC_ILi0EEES12_S12_EEEEENSB_IJNSA_10UnderscoreES15_S15_EEEEENS7_6detail27Sm100ImplicitGemmTileTraitsINSA_18SM100_TMA_2SM_LOADENSA_14ComposedLayoutINSA_7SwizzleILi3ELi4ELi3EEENSA_18smem_ptr_flag_bitsILi8EEENS10_INSB_IJNSC_ILi128EEENSC_ILi8EEEEEENSB_IJSE_S1G_EEEEEEEvEENS19_INSA_25SM100_TMA_2SM_LOAD_IM2COLENS1B_INS1C_ILi1ELi4ELi3EEES1F_NS10_INSB_IJSK_S1H_EEENSB_IJSE_SK_EEEEEEEvEEEENS_8epilogue10collective18CollectiveEpilogueINS1V_23Sm100TmaWarpSpecializedILi1ELi1ELi64ELb0ELb0EEEJNSB_IJS1G_SJ_SL_EEENSB_IJNS10_IS1G_SE_EENS10_ISI_SE_EEEEESN_NSB_IJlNSB_IJSE_llEEES12_EEESN_S25_NS1V_6fusion15FusionCallbacksIS1Z_NS26_17LinearCombinationISN_fSN_fLNS_15FloatRoundStyleE2EEES20_S23_JEEENSA_5SM1004TMEM4LOAD26SM100_TMEM_LOAD_32dp32b64xENSA_13SM90_TMA_LOADENS1B_INS1C_ILi2ELi4ELi3EEES1F_NS10_INSB_IJS1H_SI_EEENSB_IJSI_SE_EEEEEEENSA_39AutoVectorizingCopyWithAssumedAlignmentILi128EEENSA_14SM90_TMA_STOREES2L_S2N_S2N_EEEvvEEEEvNT_6ParamsE) ;  /* 0xffffff4c04dc7950 */ /* 0x000fea0003c3ffff */
        .weak           $__internal_2_$__cuda_sm10x_tcgen05_guardrail_trap_unallocated_columns_being_dealloced
        .type           $__internal_2_$__cuda_sm10x_tcgen05_guardrail_trap_unallocated_columns_being_dealloced,@function
        .size           $__internal_2_$__cuda_sm10x_tcgen05_guardrail_trap_unallocated_columns_being_dealloced,(.L_x_253 - $__internal_2_$__cuda_sm10x_tcgen05_guardrail_trap_unallocated_columns_being_dealloced)
$__internal_2_$__cuda_sm10x_tcgen05_guardrail_trap_unallocated_columns_being_dealloced:
[----:B------:R-:W-:Y:S05]  /*b090*/  BPT.TRAP 0x1 ;  /* 0x000000040000795c */ /* 0x000fea0000300000 */
[----:B------:R-:W-:-:S04]  /*b0a0*/  HFMA2 R3, -RZ, RZ, 0, 0 ;  /* 0x00000000ff037431 */ /* 0x000fc800000001ff */
[----:B------:R-:W-:Y:S05]  /*b0b0*/  RET.REL.NODEC R2 `(_ZN7cutlass13device_kernelINS_4conv6kernel13ConvUniversalINS1_16ConvProblemShapeILNS1_8OperatorE2ELi2EEENS1_10collective14CollectiveConvINS1_47MainloopSm100TmaUmmaWarpSpecializedImplicitGemmILS5_2ELi41ELi2ELi1ELi2EN4cute5tupleIJNSA_1CILi2EEENSC_ILi1EEESE_EEEEENSB_IJNSC_ILi256EEENSB_IJNSC_ILi64EEEEEENSB_IJNSC_ILi32EEEEEEEEENS_12float_e4m3_tESN_NSA_8TiledMMAINSA_8MMA_AtomIJNSA_10MMA_TraitsINSA_25SM100_MMA_F8F6F4_2x1SM_SSEJSN_SN_fSH_SI_NSA_17integral_constantINSA_4UMMA5MajorELSU_1EEESV_NSS_INST_7ScaleInELSW_0EEESX_EEEEEENSA_6LayoutINSB_IJSE_SE_SE_EEENSB_IJNSC_ILi0EEES12_S12_EEEEENSB_IJNSA_10UnderscoreES15_S15_EEEEENS7_6detail27Sm100ImplicitGemmTileTraitsINSA_18SM100_TMA_2SM_LOADENSA_14ComposedLayoutINSA_7SwizzleILi3ELi4ELi3EEENSA_18smem_ptr_flag_bitsILi8EEENS10_INSB_IJNSC_ILi128EEENSC_ILi8EEEEEENSB_IJSE_S1G_EEEEEEEvEENS19_INSA_25SM100_TMA_2SM_LOAD_IM2COLENS1B_INS1C_ILi1ELi4ELi3EEES1F_NS10_INSB_IJSK_S1H_EEENSB_IJSE_SK_EEEEEEEvEEEENS_8epilogue10collective18CollectiveEpilogueINS1V_23Sm100TmaWarpSpecializedILi1ELi1ELi64ELb0ELb0EEEJNSB_IJS1G_SJ_SL_EEENSB_IJNS10_IS1G_SE_EENS10_ISI_SE_EEEEESN_NSB_IJlNSB_IJSE_llEEES12_EEESN_S25_NS1V_6fusion15FusionCallbacksIS1Z_NS26_17LinearCombinationISN_fSN_fLNS_15FloatRoundStyleE2EEES20_S23_JEEENSA_5SM1004TMEM4LOAD26SM100_TMEM_LOAD_32dp32b64xENSA_13SM90_TMA_LOADENS1B_INS1C_ILi2ELi4ELi3EEES1F_NS10_INSB_IJS1H_SI_EEENSB_IJSI_SE_EEEEEEENSA_39AutoVectorizingCopyWithAssumedAlignmentILi128EEENSA_14SM90_TMA_STOREES2L_S2N_S2N_EEEvvEEEEvNT_6ParamsE) ;  /* 0xffffff4c02d07950 */ /* 0x000fea0003c3ffff */
.L_x_252:
[----:B------:R-:W-:-:S00]  /*b0c0*/  BRA `(.L_x_252) ;  /* 0xfffffffc00fc7947 */ /* 0x000fc0000383ffff */
[----:B------:R-:W-:-:S00]  /*b0d0*/  NOP ;  /* 0x0000000000007918 */ /* 0x000fc00000000000 */
        /* <DEDUP_REMOVED lines=10> */
.L_x_253:


//--------------------- .nv.global.init           --------------------------
	.section	.nv.global.init,"aw",@progbits
.nv.global.init:
	.type		$str$29,@object
	.size		$str$29,($str$30 - $str$29)
$str$29:
        /*0000*/ 	.byte	0x28, 0x61, 0x64, 0x64, 0x72, 0x65, 0x73, 0x73, 0x20, 0x26, 0x20, 0x6d, 0x61, 0x73, 0x6b, 0x29
        /*0010*/ 	.byte	0x20, 0x3d, 0x3d, 0x20, 0x30, 0x00
	.type		$str$30,@object
	.size		$str$30,($str$28 - $str$30)
$str$30:
        /*0016*/ 	.byte	0x2f, 0x74, 0x6d, 0x70, 0x2f, 0x63, 0x75, 0x74, 0x6c, 0x61, 0x73, 0x73, 0x5f, 0x73, 0x77, 0x65
        /*0026*/ 	.byte	0x65, 0x70, 0x5f, 0x73, 0x72, 0x63, 0x2f, 0x69, 0x6e, 0x63, 0x6c, 0x75, 0x64, 0x65, 0x2f, 0x63
        /*0036*/ 	.byte	0x75, 0x74, 0x65, 0x2f, 0x70, 0x6f, 0x69, 0x6e, 0x74, 0x65, 0x72, 0x5f, 0x66, 0x6c, 0x61, 0x67
        /*0046*/ 	.byte	0x67, 0x65, 0x64, 0x2e, 0x68, 0x70, 0x70, 0x00
	.type		$str$28,@object
	.size		$str$28,($str$27 - $str$28)
$str$28:
        /*004e*/ 	.byte	0x2f, 0x74, 0x6d, 0x70, 0x2f, 0x63, 0x75, 0x74, 0x6c, 0x61, 0x73, 0x73, 0x5f, 0x73, 0x77, 0x65
        /*005e*/ 	.byte	0x65, 0x70, 0x5f, 0x73, 0x72, 0x63, 0x2f, 0x69, 0x6e, 0x63, 0x6c, 0x75, 0x64, 0x65, 0x2f, 0x63
        /*006e*/ 	.byte	0x75, 0x74, 0x65, 0x2f, 0x61, 0x74, 0x6f, 0x6d, 0x2f, 0x63, 0x6f, 0x70, 0x79, 0x5f, 0x74, 0x72
        /*007e*/ 	.byte	0x61, 0x69, 0x74, 0x73, 0x5f, 0x73, 0x6d, 0x31, 0x30, 0x30, 0x2e, 0x68, 0x70, 0x70, 0x00
	.type		$str$27,@object
	.size		$str$27,(__unnamed_1 - $str$27)
$str$27:
        /*008d*/ 	.byte	0x28, 0x28, 0x75, 0x69, 0x6e, 0x74, 0x33, 0x32, 0x5f, 0x74, 0x28, 0x74, 0x68, 0x72, 0x65, 0x61
        /*009d*/ 	.byte	0x64, 0x49, 0x64, 0x78, 0x2e, 0x78, 0x29, 0x20, 0x2f, 0x20, 0x33, 0x32, 0x29, 0x20, 0x25, 0x20
        /*00ad*/ 	.byte	0x34, 0x29, 0x20, 0x3d, 0x3d, 0x20, 0x28, 0x28, 0x28, 0x74, 0x6d, 0x65, 0x6d, 0x5f, 0x61, 0x64
        /*00bd*/ 	.byte	0x64, 0x72, 0x20, 0x3e, 0x3e, 0x20, 0x31, 0x36, 0x29, 0x20, 0x2f, 0x20, 0x33, 0x32, 0x29, 0x20
        /*00cd*/ 	.byte	0x25, 0x20, 0x34, 0x29, 0x00
	.type		__unnamed_1,@object
	.size		__unnamed_1,(__unnamed_2 - __unnamed_1)
__unnamed_1:
        /*00d2*/ 	.byte	0x61, 0x75, 0x74, 0x6f, 0x20, 0x63, 0x75, 0x74, 0x65, 0x3a, 0x3a, 0x61, 0x73, 0x5f, 0x70, 0x6f
        /* <DEDUP_REMOVED lines=24> */
        /*0262*/ 	.byte	0x43, 0x3c, 0x38, 0x31, 0x39, 0x32, 0x3e, 0x3e, 0x3e, 0x3e, 0x5d, 0x00
	.type		__unnamed_2,@object
	.size		__unnamed_2,(.L_2 - __unnamed_2)
__unnamed_2:
        /* <DEDUP_REMOVED lines=42> */
        /*050e*/ 	.byte	0x3e, 0x3e, 0x3e, 0x3e, 0x5d, 0x00
.L_2:


//--------------------- .nv.shared._ZN7cutlass13device_kernelINS_4conv6kernel13ConvUniversalINS1_16ConvProblemShapeILNS1_8OperatorE2ELi2EEENS1_10collective14CollectiveConvINS1_47MainloopSm100TmaUmmaWarpSpecializedImplicitGemmILS5_2ELi41ELi2ELi1ELi2EN4cute5tupleIJNSA_1CILi2EEENSC_ILi1EEESE_EEEEENSB_IJNSC_ILi256EEENSB_IJNSC_ILi64EEEEEENSB_IJNSC_ILi32EEEEEEEEENS_12float_e4m3_tESN_NSA_8TiledMMAINSA_8MMA_AtomIJNSA_10MMA_TraitsINSA_25SM100_MMA_F8F6F4_2x1SM_SSEJSN_SN_fSH_SI_NSA_17integral_constantINSA_4UMMA5MajorELSU_1EEESV_NSS_INST_7ScaleInELSW_0EEESX_EEEEEENSA_6LayoutINSB_IJSE_SE_SE_EEENSB_IJNSC_ILi0EEES12_S12_EEEEENSB_IJNSA_10UnderscoreES15_S15_EEEEENS7_6detail27Sm100ImplicitGemmTileTraitsINSA_18SM100_TMA_2SM_LOADENSA_14ComposedLayoutINSA_7SwizzleILi3ELi4ELi3EEENSA_18smem_ptr_flag_bitsILi8EEENS10_INSB_IJNSC_ILi128EEENSC_ILi8EEEEEENSB_IJSE_S1G_EEEEEEEvEENS19_INSA_25SM100_TMA_2SM_LOAD_IM2COLENS1B_INS1C_ILi1ELi4ELi3EEES1F_NS10_INSB_IJSK_S1H_EEENSB_IJSE_SK_EEEEEEEvEEEENS_8epilogue10collective18CollectiveEpilogueINS1V_23Sm100TmaWarpSpecializedILi1ELi1ELi64ELb0ELb0EEEJNSB_IJS1G_SJ_SL_EEENSB_IJNS10_IS1G_SE_EENS10_ISI_SE_EEEEESN_NSB_IJlNSB_IJSE_llEEES12_EEESN_S25_NS1V_6fusion15FusionCallbacksIS1Z_NS26_17LinearCombinationISN_fSN_fLNS_15FloatRoundStyleE2EEES20_S23_JEEENSA_5SM1004TMEM4LOAD26SM100_TMEM_LOAD_32dp32b64xENSA_13SM90_TMA_LOADENS1B_INS1C_ILi2ELi4ELi3EEES1F_NS10_INSB_IJS1H_SI_EEENSB_IJSI_SE_EEEEEEENSA_39AutoVectorizingCopyWithAssumedAlignmentILi128EEENSA_14SM90_TMA_STOREES2L_S2N_S2N_EEEvvEEEEvNT_6ParamsE --------------------------
	.section	.nv.shared._ZN7cutlass13device_kernelINS_4conv6kernel13ConvUniversalINS1_16ConvProblemShapeILNS1_8OperatorE2ELi2EEENS1_10collective14CollectiveConvINS1_47MainloopSm100TmaUmmaWarpSpecializedImplicitGemmILS5_2ELi41ELi2ELi1ELi2EN4cute5tupleIJNSA_1CILi2EEENSC_ILi1EEESE_EEEEENSB_IJNSC_ILi256EEENSB_IJNSC_ILi64EEEEEENSB_IJNSC_ILi32EEEEEEEEENS_12float_e4m3_tESN_NSA_8TiledMMAINSA_8MMA_AtomIJNSA_10MMA_TraitsINSA_25SM100_MMA_F8F6F4_2x1SM_SSEJSN_SN_fSH_SI_NSA_17integral_constantINSA_4UMMA5MajorELSU_1EEESV_NSS_INST_7ScaleInELSW_0EEESX_EEEEEENSA_6LayoutINSB_IJSE_SE_SE_EEENSB_IJNSC_ILi0EEES12_S12_EEEEENSB_IJNSA_10UnderscoreES15_S15_EEEEENS7_6detail27Sm100ImplicitGemmTileTraitsINSA_18SM100_TMA_2SM_LOADENSA_14ComposedLayoutINSA_7SwizzleILi3ELi4ELi3EEENSA_18smem_ptr_flag_bitsILi8EEENS10_INSB_IJNSC_ILi128EEENSC_ILi8EEEEEENSB_IJSE_S1G_EEEEEEEvEENS19_INSA_25SM100_TMA_2SM_LOAD_IM2COLENS1B_INS1C_ILi1ELi4ELi3EEES1F_NS10_INSB_IJSK_S1H_EEENSB_IJSE_SK_EEEEEEEvEEEENS_8epilogue10collective18CollectiveEpilogueINS1V_23Sm100TmaWarpSpecializedILi1ELi1ELi64ELb0ELb0EEEJNSB_IJS1G_SJ_SL_EEENSB_IJNS10_IS1G_SE_EENS10_ISI_SE_EEEEESN_NSB_IJlNSB_IJSE_llEEES12_EEESN_S25_NS1V_6fusion15FusionCallbacksIS1Z_NS26_17LinearCombinationISN_fSN_fLNS_15FloatRoundStyleE2EEES20_S23_JEEENSA_5SM1004TMEM4LOAD26SM100_TMEM_LOAD_32dp32b64xENSA_13SM90_TMA_LOADENS1B_INS1C_ILi2ELi4ELi3EEES1F_NS10_INSB_IJS1H_SI_EEENSB_IJSI_SE_EEEEEEENSA_39AutoVectorizingCopyWithAssumedAlignmentILi128EEENSA_14SM90_TMA_STOREES2L_S2N_S2N_EEEvvEEEEvNT_6ParamsE,"aw",@nobits
	.sectionflags	@""
	.align	16
	.zero		1024


//--------------------- .nv.shared.reserved.0     --------------------------
	.section	.nv.shared.reserved.0,"aw",@nobits
	.weak		__nv_reservedSMEM_offset_0_alias
	.size		__nv_reservedSMEM_offset_0_alias, 0, 64
	.other		__nv_reservedSMEM_offset_0_alias,@"STO_CUDA_RESERVED_SHARED STV_DEFAULT"
__nv_reservedSMEM_offset_0_alias:
	.zero		0
.nv.shared.reserved.0:
	.zero		64
	.weak		__nv_reservedSMEM_tcgen05_partition
	.type		__nv_reservedSMEM_tcgen05_partition,@object
	.size		__nv_reservedSMEM_tcgen05_partition,(.L_0 - __nv_reservedSMEM_tcgen05_partition)
__nv_reservedSMEM_tcgen05_partition:
	.zero		32
.L_0:


//--------------------- .nv.global                --------------------------
	.section	.nv.global,"aw",@nobits
.nv.global:
	.type		_ZN39_INTERNAL_614bd4f1_4_k_cu_ad3b7315_30234cute1_E,@object
	.size		_ZN39_INTERNAL_614bd4f1_4_k_cu_ad3b7315_30234cute1_E,(_ZN39_INTERNAL_614bd4f1_4_k_cu_ad3b7315_30234cuda3std3__45__cpo6cbeginE - _ZN39_INTERNAL_614bd4f1_4_k_cu_ad3b7315_30234cute1_E)
_ZN39_INTERNAL_614bd4f1_4_k_cu_ad3b7315_30234cute1_E:
	.zero		1
	.type		_ZN39_INTERNAL_614bd4f1_4_k_cu_ad3b7315_30234cuda3std3__45__cpo6cbeginE,@object
	.size		_ZN39_INTERNAL_614bd4f1_4_k_cu_ad3b7315_30234cuda3std3__45__cpo6cbeginE,(_ZN39_INTERNAL_614bd4f1_4_k_cu_ad3b7315_30234cuda3std3__48in_placeE - _ZN39_INTERNAL_614bd4f1_4_k_cu_ad3b7315_30234cuda3std3__45__cpo6cbeginE)
_ZN39_INTERNAL_614bd4f1_4_k_cu_ad3b7315_30234cuda3std3__45__cpo6cbeginE:
	.zero		1
	.type		_ZN39_INTERNAL_614bd4f1_4_k_cu_ad3b7315_30234cuda3std3__48in_placeE,@object
	.size		_ZN39_INTERNAL_614bd4f1_4_k_cu_ad3b7315_30234cuda3std3__48in_placeE,(_ZN39_INTERNAL_614bd4f1_4_k_cu_ad3b7315_30234cuda3std6ranges3__45__cpo9iter_moveE - _ZN39_INTERNAL_614bd4f1_4_k_cu_ad3b7315_30234cuda3std3__48in_placeE)
_ZN39_INTERNAL_614bd4f1_4_k_cu_ad3b7315_30234cuda3std3__48in_placeE:
	.zero		1
	.type		_ZN39_INTERNAL_614bd4f1_4_k_cu_ad3b7315_30234cuda3std6ranges3__45__cpo9iter_moveE,@object
	.size		_ZN39_INTERNAL_614bd4f1_4_k_cu_ad3b7315_30234cuda3std6ranges3__45__cpo9iter_moveE,(_ZN39_INTERNAL_614bd4f1_4_k_cu_ad3b7315_30234cuda3std3__45__cpo5beginE - _ZN39_INTERNAL_614bd4f1_4_k_cu_ad3b7315_30234cuda3std6ranges3__45__cpo9iter_moveE)
_ZN39_INTERNAL_614bd4f1_4_k_cu_ad3b7315_30234cuda3std6ranges3__45__cpo9iter_moveE:
	.zero		1
	.type		_ZN39_INTERNAL_614bd4f1_4_k_cu_ad3b7315_30234cuda3std3__45__cpo5beginE,@object
	.size		_ZN39_INTERNAL_614bd4f1_4_k_cu_ad3b7315_30234cuda3std3__45__cpo5beginE,(_ZN39_INTERNAL_614bd4f1_4_k_cu_ad3b7315_30234cuda3std3__441_GLOBAL__N__614bd4f1_4_k_cu_ad3b7315_30236ignoreE - _ZN39_INTERNAL_614bd4f1_4_k_cu_ad3b7315_30234cuda3std3__45__cpo5beginE)
_ZN39_INTERNAL_614bd4f1_4_k_cu_ad3b7315_30234cuda3std3__45__cpo5beginE:
	.zero		1
	.type		_ZN39_INTERNAL_614bd4f1_4_k_cu_ad3b7315_30234cuda3std3__441_GLOBAL__N__614bd4f1_4_k_cu_ad3b7315_30236ignoreE,@object
	.size		_ZN39_INTERNAL_614bd4f1_4_k_cu_ad3b7315_30234cuda3std3__441_GLOBAL__N__614bd4f1_4_k_cu_ad3b7315_30236ignoreE,(_ZN39_INTERNAL_614bd4f1_4_k_cu_ad3b7315_30234cute7productE - _ZN39_INTERNAL_614bd4f1_4_k_cu_ad3b7315_30234cuda3std3__441_GLOBAL__N__614bd4f1_4_k_cu_ad3b7315_30236ignoreE)
_ZN39_INTERNAL_614bd4f1_4_k_cu_ad3b7315_30234cuda3std3__441_GLOBAL__N__614bd4f1_4_k_cu_ad3b7315_30236ignoreE:
	.zero		1
	.type		_ZN39_INTERNAL_614bd4f1_4_k_cu_ad3b7315_30234cute7productE,@object
	.size		_ZN39_INTERNAL_614bd4f1_4_k_cu_ad3b7315_30234cute7productE,(_ZN39_INTERNAL_614bd4f1_4_k_cu_ad3b7315_30234cuda3std3__45__cpo3endE - _ZN39_INTERNAL_614bd4f1_4_k_cu_ad3b7315_30234cute7productE)
_ZN39_INTERNAL_614bd4f1_4_k_cu_ad3b7315_30234cute7productE:
	.zero		1
	.type		_ZN39_INTERNAL_614bd4f1_4_k_cu_ad3b7315_30234cuda3std3__45__cpo3endE,@object
	.size		_ZN39_INTERNAL_614bd4f1_4_k_cu_ad3b7315_30234cuda3std3__45__cpo3endE,(_ZN39_INTERNAL_614bd4f1_4_k_cu_ad3b7315_30234cuda3std3__419piecewise_constructE - _ZN39_INTERNAL_614bd4f1_4_k_cu_ad3b7315_30234cuda3std3__45__cpo3endE)
_ZN39_INTERNAL_614bd4f1_4_k_cu_ad3b7315_30234cuda3std3__45__cpo3endE:
	.zero		1
	.type		_ZN39_INTERNAL_614bd4f1_4_k_cu_ad3b7315_30234cuda3std3__419piecewise_constructE,@object
	.size		_ZN39_INTERNAL_614bd4f1_4_k_cu_ad3b7315_30234cuda3std3__419piecewise_constructE,(_ZN39_INTERNAL_614bd4f1_4_k_cu_ad3b7315_30234cuda3std3__45__cpo4cendE - _ZN39_INTERNAL_614bd4f1_4_k_cu_ad3b7315_30234cuda3std3__419piecewise_constructE)
_ZN39_INTERNAL_614bd4f1_4_k_cu_ad3b7315_30234cuda3std3__419piecewise_constructE:
	.zero		1
	.type		_ZN39_INTERNAL_614bd4f1_4_k_cu_ad3b7315_30234cuda3std3__45__cpo4cendE,@object
	.size		_ZN39_INTERNAL_614bd4f1_4_k_cu_ad3b7315_30234cuda3std3__45__cpo4cendE,(_ZN39_INTERNAL_614bd4f1_4_k_cu_ad3b7315_30234cuda3std6ranges3__45__cpo4swapE - _ZN39_INTERNAL_614bd4f1_4_k_cu_ad3b7315_30234cuda3std3__45__cpo4cendE)
_ZN39_INTERNAL_614bd4f1_4_k_cu_ad3b7315_30234cuda3std3__45__cpo4cendE:
	.zero		1
	.type		_ZN39_INTERNAL_614bd4f1_4_k_cu_ad3b7315_30234cuda3std6ranges3__45__cpo4swapE,@object
	.size		_ZN39_INTERNAL_614bd4f1_4_k_cu_ad3b7315_30234cuda3std6ranges3__45__cpo4swapE,(.L_10 - _ZN39_INTERNAL_614bd4f1_4_k_cu_ad3b7315_30234cuda3std6ranges3__45__cpo4swapE)
_ZN39_INTERNAL_614bd4f1_4_k_cu_ad3b7315_30234cuda3std6ranges3__45__cpo4swapE:
	.zero		1
.L_10:


//--------------------- .nv.constant0._ZN7cutlass13device_kernelINS_4conv6kernel13ConvUniversalINS1_16ConvProblemShapeILNS1_8OperatorE2ELi2EEENS1_10collective14CollectiveConvINS1_47MainloopSm100TmaUmmaWarpSpecializedImplicitGemmILS5_2ELi41ELi2ELi1ELi2EN4cute5tupleIJNSA_1CILi2EEENSC_ILi1EEESE_EEEEENSB_IJNSC_ILi256EEENSB_IJNSC_ILi64EEEEEENSB_IJNSC_ILi32EEEEEEEEENS_12float_e4m3_tESN_NSA_8TiledMMAINSA_8MMA_AtomIJNSA_10MMA_TraitsINSA_25SM100_MMA_F8F6F4_2x1SM_SSEJSN_SN_fSH_SI_NSA_17integral_constantINSA_4UMMA5MajorELSU_1EEESV_NSS_INST_7ScaleInELSW_0EEESX_EEEEEENSA_6LayoutINSB_IJSE_SE_SE_EEENSB_IJNSC_ILi0EEES12_S12_EEEEENSB_IJNSA_10UnderscoreES15_S15_EEEEENS7_6detail27Sm100ImplicitGemmTileTraitsINSA_18SM100_TMA_2SM_LOADENSA_14ComposedLayoutINSA_7SwizzleILi3ELi4ELi3EEENSA_18smem_ptr_flag_bitsILi8EEENS10_INSB_IJNSC_ILi128EEENSC_ILi8EEEEEENSB_IJSE_S1G_EEEEEEEvEENS19_INSA_25SM100_TMA_2SM_LOAD_IM2COLENS1B_INS1C_ILi1ELi4ELi3EEES1F_NS10_INSB_IJSK_S1H_EEENSB_IJSE_SK_EEEEEEEvEEEENS_8epilogue10collective18CollectiveEpilogueINS1V_23Sm100TmaWarpSpecializedILi1ELi1ELi64ELb0ELb0EEEJNSB_IJS1G_SJ_SL_EEENSB_IJNS10_IS1G_SE_EENS10_ISI_SE_EEEEESN_NSB_IJlNSB_IJSE_llEEES12_EEESN_S25_NS1V_6fusion15FusionCallbacksIS1Z_NS26_17LinearCombinationISN_fSN_fLNS_15FloatRoundStyleE2EEES20_S23_JEEENSA_5SM1004TMEM4LOAD26SM100_TMEM_LOAD_32dp32b64xENSA_13SM90_TMA_LOADENS1B_INS1C_ILi2ELi4ELi3EEES1F_NS10_INSB_IJS1H_SI_EEENSB_IJSI_SE_EEEEEEENSA_39AutoVectorizingCopyWithAssumedAlignmentILi128EEENSA_14SM90_TMA_STOREES2L_S2N_S2N_EEEvvEEEEvNT_6ParamsE --------------------------
	.section	.nv.constant0._ZN7cutlass13device_kernelINS_4conv6kernel13ConvUniversalINS1_16ConvProblemShapeILNS1_8OperatorE2ELi2EEENS1_10collective14CollectiveConvINS1_47MainloopSm100TmaUmmaWarpSpecializedImplicitGemmILS5_2ELi41ELi2ELi1ELi2EN4cute5tupleIJNSA_1CILi2EEENSC_ILi1EEESE_EEEEENSB_IJNSC_ILi256EEENSB_IJNSC_ILi64EEEEEENSB_IJNSC_ILi32EEEEEEEEENS_12float_e4m3_tESN_NSA_8TiledMMAINSA_8MMA_AtomIJNSA_10MMA_TraitsINSA_25SM100_MMA_F8F6F4_2x1SM_SSEJSN_SN_fSH_SI_NSA_17integral_constantINSA_4UMMA5MajorELSU_1EEESV_NSS_INST_7ScaleInELSW_0EEESX_EEEEEENSA_6LayoutINSB_IJSE_SE_SE_EEENSB_IJNSC_ILi0EEES12_S12_EEEEENSB_IJNSA_10UnderscoreES15_S15_EEEEENS7_6detail27Sm100ImplicitGemmTileTraitsINSA_18SM100_TMA_2SM_LOADENSA_14ComposedLayoutINSA_7SwizzleILi3ELi4ELi3EEENSA_18smem_ptr_flag_bitsILi8EEENS10_INSB_IJNSC_ILi128EEENSC_ILi8EEEEEENSB_IJSE_S1G_EEEEEEEvEENS19_INSA_25SM100_TMA_2SM_LOAD_IM2COLENS1B_INS1C_ILi1ELi4ELi3EEES1F_NS10_INSB_IJSK_S1H_EEENSB_IJSE_SK_EEEEEEEvEEEENS_8epilogue10collective18CollectiveEpilogueINS1V_23Sm100TmaWarpSpecializedILi1ELi1ELi64ELb0ELb0EEEJNSB_IJS1G_SJ_SL_EEENSB_IJNS10_IS1G_SE_EENS10_ISI_SE_EEEEESN_NSB_IJlNSB_IJSE_llEEES12_EEESN_S25_NS1V_6fusion15FusionCallbacksIS1Z_NS26_17LinearCombinationISN_fSN_fLNS_15FloatRoundStyleE2EEES20_S23_JEEENSA_5SM1004TMEM4LOAD26SM100_TMEM_LOAD_32dp32b64xENSA_13SM90_TMA_LOADENS1B_INS1C_ILi2ELi4ELi3EEES1F_NS10_INSB_IJS1H_SI_EEENSB_IJSI_SE_EEEEEEENSA_39AutoVectorizingCopyWithAssumedAlignmentILi128EEENSA_14SM90_TMA_STOREES2L_S2N_S2N_EEEvvEEEEvNT_6ParamsE,"a",@progbits
	.sectionflags	@""
	.align	4
.nv.constant0._ZN7cutlass13device_kernelINS_4conv6kernel13ConvUniversalINS1_16ConvProblemShapeILNS1_8OperatorE2ELi2EEENS1_10collective14CollectiveConvINS1_47MainloopSm100TmaUmmaWarpSpecializedImplicitGemmILS5_2ELi41ELi2ELi1ELi2EN4cute5tupleIJNSA_1CILi2EEENSC_ILi1EEESE_EEEEENSB_IJNSC_ILi256EEENSB_IJNSC_ILi64EEEEEENSB_IJNSC_ILi32EEEEEEEEENS_12float_e4m3_tESN_NSA_8TiledMMAINSA_8MMA_AtomIJNSA_10MMA_TraitsINSA_25SM100_MMA_F8F6F4_2x1SM_SSEJSN_SN_fSH_SI_NSA_17integral_constantINSA_4UMMA5MajorELSU_1EEESV_NSS_INST_7ScaleInELSW_0EEESX_EEEEEENSA_6LayoutINSB_IJSE_SE_SE_EEENSB_IJNSC_ILi0EEES12_S12_EEEEENSB_IJNSA_10UnderscoreES15_S15_EEEEENS7_6detail27Sm100ImplicitGemmTileTraitsINSA_18SM100_TMA_2SM_LOADENSA_14ComposedLayoutINSA_7SwizzleILi3ELi4ELi3EEENSA_18smem_ptr_flag_bitsILi8EEENS10_INSB_IJNSC_ILi128EEENSC_ILi8EEEEEENSB_IJSE_S1G_EEEEEEEvEENS19_INSA_25SM100_TMA_2SM_LOAD_IM2COLENS1B_INS1C_ILi1ELi4ELi3EEES1F_NS10_INSB_IJSK_S1H_EEENSB_IJSE_SK_EEEEEEEvEEEENS_8epilogue10collective18CollectiveEpilogueINS1V_23Sm100TmaWarpSpecializedILi1ELi1ELi64ELb0ELb0EEEJNSB_IJS1G_SJ_SL_EEENSB_IJNS10_IS1G_SE_EENS10_ISI_SE_EEEEESN_NSB_IJlNSB_IJSE_llEEES12_EEESN_S25_NS1V_6fusion15FusionCallbacksIS1Z_NS26_17LinearCombinationISN_fSN_fLNS_15FloatRoundStyleE2EEES20_S23_JEEENSA_5SM1004TMEM4LOAD26SM100_TMEM_LOAD_32dp32b64xENSA_13SM90_TMA_LOADENS1B_INS1C_ILi2ELi4ELi3EEES1F_NS10_INSB_IJS1H_SI_EEENSB_IJSI_SE_EEEEEEENSA_39AutoVectorizingCopyWithAssumedAlignmentILi128EEENSA_14SM90_TMA_STOREES2L_S2N_S2N_EEEvvEEEEvNT_6ParamsE:
	.zero		2944


//--------------------- SYMBOLS --------------------------

	.type		.nv.reservedSmem.offset0,@object
	.size		.nv.reservedSmem.offset0,0x4
	.type		.nv.reservedSmem.cap,@object
	.size		.nv.reservedSmem.cap,0x4
	.type		__assertfail,@function
